	.target	sm_90a

	.elftype	@"ET_EXEC"


//--------------------- .note.nv.tkinfo           --------------------------
	.section	.note.nv.tkinfo,"",@"SHT_NOTE"
	.sectionflags	@"SHF_NOTE_NV_TKINFO"
	.tkinfo
        /*0018*/ 	.word	0x00000002
        /*0030*/ 	.string	""
        /*0030*/ 	.string	"ptxas"
        /*0030*/ 	.string	"Cuda compilation tools, release 13.0, V13.0.88"
        /*0030*/ 	.string	"Build cuda_13.0.r13.0/compiler.36424714_0"
        /*0030*/ 	.string	"-arch sm_90a -m 64 "



//--------------------- .note.nv.cuinfo           --------------------------
	.section	.note.nv.cuinfo,"",@"SHT_NOTE"
	.sectionflags	@"SHF_NOTE_NV_CUINFO"
        /*0018*/ 	.short	0x0002
        /*001a*/ 	.short	0x005a
        /*001c*/ 	.short	0x0082
	.zero		2


//--------------------- .nv.info                  --------------------------
	.section	.nv.info,"",@"SHT_CUDA_INFO"
	.align	4


	//----- nvinfo : EIATTR_REGCOUNT
	.align		4
        /*0000*/ 	.byte	0x04, 0x2f
        /*0002*/ 	.short	(.L_15 - .L_14)
	.align		4
.L_14:
        /*0004*/ 	.word	index@(_ZN7cutlass13device_kernelINS_4gemm6kernel13GemmUniversalIN4cute5tupleIJiiiiEEENS1_10collective13CollectiveMmaINS1_34MainloopSm90TmaGmmaWarpSpecializedILi3ENS5_IJNS4_1CILi1EEESB_SB_EEENS1_35KernelTmaWarpSpecializedCooperativeEEENS5_IJNSA_ILi256EEENSA_ILi128EEESG_EEENS_6half_tENS5_IJlSB_lEEESI_SJ_NS4_8TiledMMAINS4_8MMA_AtomIJNS4_4SM904GMMA26MMA_64x128x16_F32F16F16_SSILNSN_5MajorE0ELSP_0ELNSN_7ScaleInE1ELSQ_1EEEEEENS4_6LayoutINS5_IJNSA_ILi2EEESB_SB_EEENS5_IJSB_NSA_ILi0EEESW_EEEEENS5_IJNS4_10UnderscoreESZ_SZ_EEEEENS4_13SM90_TMA_LOADENS4_14ComposedLayoutINS4_7SwizzleILi3ELi4ELi3EEENS4_18smem_ptr_flag_bitsILi16EEENST_INS5_IJNSA_ILi8EEENSA_ILi64EEEEEENS5_IJS19_SB_EEEEEEEvNS4_8identityES12_S1D_vS1E_EENS_8epilogue10collective6detail29Sm90TmaWarpSpecializedAdapterINS1H_15DefaultEpilogueISI_SJ_SJ_NS1G_6thread17LinearCombinationISI_Li1EffLNS1L_9ScaleType4KindE0ELNS_15FloatRoundStyleE2ESI_EENS1_15EpilogueDefaultEEEEEvvEEEEvNT_6ParamsE)
        /*0008*/ 	.word	0x000000a8


	//----- nvinfo : EIATTR_FRAME_SIZE
	.align		4
.L_15:
        /*000c*/ 	.byte	0x04, 0x11
        /*000e*/ 	.short	(.L_17 - .L_16)
	.align		4
.L_16:
        /*0010*/ 	.word	index@(_ZN7cutlass13device_kernelINS_4gemm6kernel13GemmUniversalIN4cute5tupleIJiiiiEEENS1_10collective13CollectiveMmaINS1_34MainloopSm90TmaGmmaWarpSpecializedILi3ENS5_IJNS4_1CILi1EEESB_SB_EEENS1_35KernelTmaWarpSpecializedCooperativeEEENS5_IJNSA_ILi256EEENSA_ILi128EEESG_EEENS_6half_tENS5_IJlSB_lEEESI_SJ_NS4_8TiledMMAINS4_8MMA_AtomIJNS4_4SM904GMMA26MMA_64x128x16_F32F16F16_SSILNSN_5MajorE0ELSP_0ELNSN_7ScaleInE1ELSQ_1EEEEEENS4_6LayoutINS5_IJNSA_ILi2EEESB_SB_EEENS5_IJSB_NSA_ILi0EEESW_EEEEENS5_IJNS4_10UnderscoreESZ_SZ_EEEEENS4_13SM90_TMA_LOADENS4_14ComposedLayoutINS4_7SwizzleILi3ELi4ELi3EEENS4_18smem_ptr_flag_bitsILi16EEENST_INS5_IJNSA_ILi8EEENSA_ILi64EEEEEENS5_IJS19_SB_EEEEEEEvNS4_8identityES12_S1D_vS1E_EENS_8epilogue10collective6detail29Sm90TmaWarpSpecializedAdapterINS1H_15DefaultEpilogueISI_SJ_SJ_NS1G_6thread17LinearCombinationISI_Li1EffLNS1L_9ScaleType4KindE0ELNS_15FloatRoundStyleE2ESI_EENS1_15EpilogueDefaultEEEEEvvEEEEvNT_6ParamsE)
        /*0014*/ 	.word	0x00000000


	//----- nvinfo : EIATTR_MIN_STACK_SIZE
	.align		4
.L_17:
        /*0018*/ 	.byte	0x04, 0x12
        /*001a*/ 	.short	(.L_19 - .L_18)
	.align		4
.L_18:
        /*001c*/ 	.word	index@(_ZN7cutlass13device_kernelINS_4gemm6kernel13GemmUniversalIN4cute5tupleIJiiiiEEENS1_10collective13CollectiveMmaINS1_34MainloopSm90TmaGmmaWarpSpecializedILi3ENS5_IJNS4_1CILi1EEESB_SB_EEENS1_35KernelTmaWarpSpecializedCooperativeEEENS5_IJNSA_ILi256EEENSA_ILi128EEESG_EEENS_6half_tENS5_IJlSB_lEEESI_SJ_NS4_8TiledMMAINS4_8MMA_AtomIJNS4_4SM904GMMA26MMA_64x128x16_F32F16F16_SSILNSN_5MajorE0ELSP_0ELNSN_7ScaleInE1ELSQ_1EEEEEENS4_6LayoutINS5_IJNSA_ILi2EEESB_SB_EEENS5_IJSB_NSA_ILi0EEESW_EEEEENS5_IJNS4_10UnderscoreESZ_SZ_EEEEENS4_13SM90_TMA_LOADENS4_14ComposedLayoutINS4_7SwizzleILi3ELi4ELi3EEENS4_18smem_ptr_flag_bitsILi16EEENST_INS5_IJNSA_ILi8EEENSA_ILi64EEEEEENS5_IJS19_SB_EEEEEEEvNS4_8identityES12_S1D_vS1E_EENS_8epilogue10collective6detail29Sm90TmaWarpSpecializedAdapterINS1H_15DefaultEpilogueISI_SJ_SJ_NS1G_6thread17LinearCombinationISI_Li1EffLNS1L_9ScaleType4KindE0ELNS_15FloatRoundStyleE2ESI_EENS1_15EpilogueDefaultEEEEEvvEEEEvNT_6ParamsE)
        /*0020*/ 	.word	0x00000000
.L_19:


//--------------------- .nv.compat                --------------------------
	.section	.nv.compat,"",@"SHT_CUDA_COMPAT_INFO"
	.align	4
        /*0000*/ 	.byte	0x02, 0x09, 0x01, 0x00, 0x02, 0x02, 0x04, 0x00, 0x02, 0x05, 0x05, 0x00, 0x03, 0x07, 0x01, 0x01
        /*0010*/ 	.byte	0x02, 0x03, 0x01, 0x00, 0x02, 0x06, 0x01, 0x00, 0x04, 0x0b, 0x08, 0x00, 0x00, 0x00, 0x00, 0x00
        /*0020*/ 	.byte	0x00, 0x00, 0x00, 0x00


//--------------------- .nv.info._ZN7cutlass13device_kernelINS_4gemm6kernel13GemmUniversalIN4cute5tupleIJiiiiEEENS1_10collective13CollectiveMmaINS1_34MainloopSm90TmaGmmaWarpSpecializedILi3ENS5_IJNS4_1CILi1EEESB_SB_EEENS1_35KernelTmaWarpSpecializedCooperativeEEENS5_IJNSA_ILi256EEENSA_ILi128EEESG_EEENS_6half_tENS5_IJlSB_lEEESI_SJ_NS4_8TiledMMAINS4_8MMA_AtomIJNS4_4SM904GMMA26MMA_64x128x16_F32F16F16_SSILNSN_5MajorE0ELSP_0ELNSN_7ScaleInE1ELSQ_1EEEEEENS4_6LayoutINS5_IJNSA_ILi2EEESB_SB_EEENS5_IJSB_NSA_ILi0EEESW_EEEEENS5_IJNS4_10UnderscoreESZ_SZ_EEEEENS4_13SM90_TMA_LOADENS4_14ComposedLayoutINS4_7SwizzleILi3ELi4ELi3EEENS4_18smem_ptr_flag_bitsILi16EEENST_INS5_IJNSA_ILi8EEENSA_ILi64EEEEEENS5_IJS19_SB_EEEEEEEvNS4_8identityES12_S1D_vS1E_EENS_8epilogue10collective6detail29Sm90TmaWarpSpecializedAdapterINS1H_15DefaultEpilogueISI_SJ_SJ_NS1G_6thread17LinearCombinationISI_Li1EffLNS1L_9ScaleType4KindE0ELNS_15FloatRoundStyleE2ESI_EENS1_15EpilogueDefaultEEEEEvvEEEEvNT_6ParamsE --------------------------
	.section	.nv.info._ZN7cutlass13device_kernelINS_4gemm6kernel13GemmUniversalIN4cute5tupleIJiiiiEEENS1_10collective13CollectiveMmaINS1_34MainloopSm90TmaGmmaWarpSpecializedILi3ENS5_IJNS4_1CILi1EEESB_SB_EEENS1_35KernelTmaWarpSpecializedCooperativeEEENS5_IJNSA_ILi256EEENSA_ILi128EEESG_EEENS_6half_tENS5_IJlSB_lEEESI_SJ_NS4_8TiledMMAINS4_8MMA_AtomIJNS4_4SM904GMMA26MMA_64x128x16_F32F16F16_SSILNSN_5MajorE0ELSP_0ELNSN_7ScaleInE1ELSQ_1EEEEEENS4_6LayoutINS5_IJNSA_ILi2EEESB_SB_EEENS5_IJSB_NSA_ILi0EEESW_EEEEENS5_IJNS4_10UnderscoreESZ_SZ_EEEEENS4_13SM90_TMA_LOADENS4_14ComposedLayoutINS4_7SwizzleILi3ELi4ELi3EEENS4_18smem_ptr_flag_bitsILi16EEENST_INS5_IJNSA_ILi8EEENSA_ILi64EEEEEENS5_IJS19_SB_EEEEEEEvNS4_8identityES12_S1D_vS1E_EENS_8epilogue10collective6detail29Sm90TmaWarpSpecializedAdapterINS1H_15DefaultEpilogueISI_SJ_SJ_NS1G_6thread17LinearCombinationISI_Li1EffLNS1L_9ScaleType4KindE0ELNS_15FloatRoundStyleE2ESI_EENS1_15EpilogueDefaultEEEEEvvEEEEvNT_6ParamsE,"",@"SHT_CUDA_INFO"
	.sectionflags	@""
	.align	4


	//----- nvinfo : EIATTR_CUDA_API_VERSION
	.align		4
        /*0000*/ 	.byte	0x04, 0x37
        /*0002*/ 	.short	(.L_21 - .L_20)
.L_20:
        /*0004*/ 	.word	0x00000082


	//----- nvinfo : EIATTR_KPARAM_INFO
	.align		4
.L_21:
        /*0008*/ 	.byte	0x04, 0x17
        /*000a*/ 	.short	(.L_23 - .L_22)
.L_22:
        /*000c*/ 	.word	0x00000000
        /*0010*/ 	.short	0x0000
        /*0012*/ 	.short	0x0070
        /*0014*/ 	.byte	0x00, 0xf0, 0x01, 0x10


	//----- nvinfo : EIATTR_SPARSE_MMA_MASK
	.align		4
.L_23:
        /*0018*/ 	.byte	0x03, 0x50
        /*001a*/ 	.short	0x0000


	//----- nvinfo : EIATTR_MAXREG_COUNT
	.align		4
        /*001c*/ 	.byte	0x03, 0x1b
        /*001e*/ 	.short	0x00a8


	//----- nvinfo : EIATTR_NUM_BARRIERS
	.align		4
        /*0020*/ 	.byte	0x02, 0x4c
        /*0022*/ 	.byte	0x01
	.zero		1


	//----- nvinfo : EIATTR_EXTERNS
	.align		4
        /*0024*/ 	.byte	0x04, 0x0f
        /*0026*/ 	.short	(.L_25 - .L_24)


	//   ....[0]....
	.align		4
.L_24:
        /*0028*/ 	.word	index@(__assertfail)


	//----- nvinfo : EIATTR_MERCURY_ISA_VERSION
	.align		4
.L_25:
        /*002c*/ 	.byte	0x03, 0x5f
        /*002e*/ 	.short	0x0101


	//----- nvinfo : EIATTR_INT_WARP_WIDE_INSTR_OFFSETS
	.align		4
        /*0030*/ 	.byte	0x04, 0x31
        /*0032*/ 	.short	(.L_27 - .L_26)


	//   ....[0]....
.L_26:
        /*0034*/ 	.word	0x00000390


	//   ....[1]....
        /*0038*/ 	.word	0x000003c0


	//   ....[2]....
        /*003c*/ 	.word	0x000004a0


	//----- nvinfo : EIATTR_COOP_GROUP_MASK_REGIDS
	.align		4
.L_27:
        /*0040*/ 	.byte	0x04, 0x29
        /*0042*/ 	.short	(.L_29 - .L_28)


	//   ....[0]....
.L_28:
        /*0044*/ 	.word	0xffffffff


	//   ....[1]....
        /*0048*/ 	.word	0xffffffff


	//   ....[2]....
        /*004c*/ 	.word	0xffffffff


	//   ....[3]....
        /*0050*/ 	.word	0xffffffff


	//   ....[4]....
        /*0054*/ 	.word	0xffffffff


	//----- nvinfo : EIATTR_COOP_GROUP_INSTR_OFFSETS
	.align		4
.L_29:
        /*0058*/ 	.byte	0x04, 0x28
        /*005a*/ 	.short	(.L_31 - .L_30)


	//   ....[0]....
.L_30:
        /*005c*/ 	.word	0x00000060


	//   ....[1]....
        /*0060*/ 	.word	0x00000070


	//   ....[2]....
        /*0064*/ 	.word	0x00000130


	//   ....[3]....
        /*0068*/ 	.word	0x000002a0


	//   ....[4]....
        /*006c*/ 	.word	0x00000f50


	//----- nvinfo : EIATTR_REG_RECONFIG
	.align		4
.L_31:
        /*0070*/ 	.byte	0x01, 0x54
	.zero		2


	//----- nvinfo : EIATTR_SYSCALL_OFFSETS
	.align		4
        /*0074*/ 	.byte	0x04, 0x46
        /*0076*/ 	.short	(.L_33 - .L_32)


	//   ....[0]....
.L_32:
        /*0078*/ 	.word	0x00001110


	//----- nvinfo : EIATTR_MBARRIER_INSTR_OFFSETS
	.align		4
.L_33:
        /*007c*/ 	.byte	0x04, 0x39
        /*007e*/ 	.short	(.L_35 - .L_34)


	//   ....[0]....
.L_34:
        /*0080*/ 	.word	0x00000230
        /*0084*/ 	.word	0x000000ff
        /*0088*/ 	.word	0x00000000
        /*008c*/ 	.short	0x0100
        /*008e*/ 	.byte	0x08
	.zero		1


	//   ....[1]....
        /*0090*/ 	.word	0x00000240
        /*0094*/ 	.word	0x000000ff
        /*0098*/ 	.word	0x00000018
        /*009c*/ 	.short	0x0100
        /*009e*/ 	.byte	0x08
	.zero		1


	//   ....[2]....
        /*00a0*/ 	.word	0x00000250
        /*00a4*/ 	.word	0x000000ff
        /*00a8*/ 	.word	0x00000008
        /*00ac*/ 	.short	0x0100
        /*00ae*/ 	.byte	0x08
	.zero		1


	//   ....[3]....
        /*00b0*/ 	.word	0x00000260
        /*00b4*/ 	.word	0x000000ff
        /*00b8*/ 	.word	0x00000020
        /*00bc*/ 	.short	0x0100
        /*00be*/ 	.byte	0x08
	.zero		1


	//   ....[4]....
        /*00c0*/ 	.word	0x00000270
        /*00c4*/ 	.word	0x000000ff
        /*00c8*/ 	.word	0x00000010
        /*00cc*/ 	.short	0x0100
        /*00ce*/ 	.byte	0x08
	.zero		1


	//   ....[5]....
        /*00d0*/ 	.word	0x00000280
        /*00d4*/ 	.word	0x000000ff
        /*00d8*/ 	.word	0x00000028
        /*00dc*/ 	.short	0x0100
        /*00de*/ 	.byte	0x08
	.zero		1


	//   ....[6]....
        /*00e0*/ 	.word	0x00000510
        /*00e4*/ 	.word	0x000000ff
        /*00e8*/ 	.word	0x00000040
        /*00ec*/ 	.short	0x0100
        /*00ee*/ 	.byte	0x06
	.zero		1


	//   ....[7]....
        /*00f0*/ 	.word	0x00000570
        /*00f4*/ 	.word	0x000000ff
        /*00f8*/ 	.word	0x00000048
        /*00fc*/ 	.short	0x0100
        /*00fe*/ 	.byte	0x06
	.zero		1


	//   ....[8]....
        /*0100*/ 	.word	0x00001190
        /*0104*/ 	.word	0x00000003
        /*0108*/ 	.word	0x00000000
        /*010c*/ 	.short	0x010a
        /*010e*/ 	.byte	0x3f
	.zero		1


	//   ....[9]....
        /*0110*/ 	.word	0x000011d0
        /*0114*/ 	.word	0x00000003
        /*0118*/ 	.word	0x00000000
        /*011c*/ 	.short	0x010a
        /*011e*/ 	.byte	0x3f
	.zero		1


	//   ....[10]....
        /*0120*/ 	.word	0x000019c0
        /*0124*/ 	.word	0x000000ff
        /*0128*/ 	.word	0x00000000
        /*012c*/ 	.short	0x010a
        /*012e*/ 	.byte	0x09
	.zero		1


	//   ....[11]....
        /*0130*/ 	.word	0x00001a00
        /*0134*/ 	.word	0x000000ff
        /*0138*/ 	.word	0x00000000
        /*013c*/ 	.short	0x010a
        /*013e*/ 	.byte	0x09
	.zero		1


	//   ....[12]....
        /*0140*/ 	.word	0x000020b0
        /*0144*/ 	.word	0x000000ff
        /*0148*/ 	.word	0x00000000
        /*014c*/ 	.short	0x0101
        /*014e*/ 	.byte	0x08
	.zero		1


	//   ....[13]....
        /*0150*/ 	.word	0x000022b0
        /*0154*/ 	.word	0x000000ff
        /*0158*/ 	.word	0x00000000
        /*015c*/ 	.short	0x0101
        /*015e*/ 	.byte	0x06
	.zero		1


	//   ....[14]....
        /*0160*/ 	.word	0x0000bb60
        /*0164*/ 	.word	0x0000000e
        /*0168*/ 	.word	0x00000018
        /*016c*/ 	.short	0x010a
        /*016e*/ 	.byte	0x3f
	.zero		1


	//   ....[15]....
        /*0170*/ 	.word	0x0000bfa0
        /*0174*/ 	.word	0x00000006
        /*0178*/ 	.word	0x00000048
        /*017c*/ 	.short	0x0101
        /*017e*/ 	.byte	0x3f
	.zero		1


	//   ....[16]....
        /*0180*/ 	.word	0x0000c6d0
        /*0184*/ 	.word	0x00000007
        /*0188*/ 	.word	0x00000000
        /*018c*/ 	.short	0x010a
        /*018e*/ 	.byte	0x3f
	.zero		1


	//   ....[17]....
        /*0190*/ 	.word	0x0000c750
        /*0194*/ 	.word	0x00000009
        /*0198*/ 	.word	0x00000000
        /*019c*/ 	.short	0x010a
        /*019e*/ 	.byte	0x3f
	.zero		1


	//   ....[18]....
        /*01a0*/ 	.word	0x0000c7e0
        /*01a4*/ 	.word	0x00000003
        /*01a8*/ 	.word	0x00000000
        /*01ac*/ 	.short	0x010a
        /*01ae*/ 	.byte	0x3f
	.zero		1


	//   ....[19]....
        /*01b0*/ 	.word	0x0000c840
        /*01b4*/ 	.word	0x00000003
        /*01b8*/ 	.word	0x00000000
        /*01bc*/ 	.short	0x010a
        /*01be*/ 	.byte	0x3f
	.zero		1


	//   ....[20]....
        /*01c0*/ 	.word	0x0000c8a0
        /*01c4*/ 	.word	0x00000004
        /*01c8*/ 	.word	0x00000000
        /*01cc*/ 	.short	0x010a
        /*01ce*/ 	.byte	0x3f
	.zero		1


	//   ....[21]....
        /*01d0*/ 	.word	0x0000c970
        /*01d4*/ 	.word	0x0000000e
        /*01d8*/ 	.word	0x00000018
        /*01dc*/ 	.short	0x010a
        /*01de*/ 	.byte	0x3f
	.zero		1


	//   ....[22]....
        /*01e0*/ 	.word	0x0000ca40
        /*01e4*/ 	.word	0x00000007
        /*01e8*/ 	.word	0x00000000
        /*01ec*/ 	.short	0x010a
        /*01ee*/ 	.byte	0x3f
	.zero		1


	//   ....[23]....
        /*01f0*/ 	.word	0x0000ca90
        /*01f4*/ 	.word	0x00000009
        /*01f8*/ 	.word	0x00000000
        /*01fc*/ 	.short	0x010a
        /*01fe*/ 	.byte	0x3f
	.zero		1


	//----- nvinfo : EIATTR_NUM_MBARRIERS
	.align		4
.L_35:
        /*0200*/ 	.byte	0x03, 0x38
        /*0202*/ 	.short	0x0008


	//----- nvinfo : EIATTR_EXIT_INSTR_OFFSETS
	.align		4
        /*0204*/ 	.byte	0x04, 0x1c
        /*0206*/ 	.short	(.L_37 - .L_36)


	//   ....[0]....
.L_36:
        /*0208*/ 	.word	0x000005c0


	//   ....[1]....
        /*020c*/ 	.word	0x00000e80


	//   ....[2]....
        /*0210*/ 	.word	0x0000b1d0


	//   ....[3]....
        /*0214*/ 	.word	0x0000b800


	//   ....[4]....
        /*0218*/ 	.word	0x0000c830


	//----- nvinfo : EIATTR_MAX_THREADS
	.align		4
.L_37:
        /*021c*/ 	.byte	0x04, 0x05
        /*021e*/ 	.short	(.L_39 - .L_38)
.L_38:
        /*0220*/ 	.word	0x00000180
        /*0224*/ 	.word	0x00000001
        /*0228*/ 	.word	0x00000001


	//----- nvinfo : EIATTR_CRS_STACK_SIZE
	.align		4
.L_39:
        /*022c*/ 	.byte	0x04, 0x1e
        /*022e*/ 	.short	(.L_41 - .L_40)
.L_40:
        /*0230*/ 	.word	0x00000000


	//----- nvinfo : EIATTR_CBANK_PARAM_SIZE
	.align		4
.L_41:
        /*0234*/ 	.byte	0x03, 0x19
        /*0236*/ 	.short	0x0470


	//----- nvinfo : EIATTR_PARAM_CBANK
	.align		4
        /*0238*/ 	.byte	0x04, 0x0a
        /*023a*/ 	.short	(.L_43 - .L_42)
	.align		4
.L_42:
        /*023c*/ 	.word	index@(.nv.constant0._ZN7cutlass13device_kernelINS_4gemm6kernel13GemmUniversalIN4cute5tupleIJiiiiEEENS1_10collective13CollectiveMmaINS1_34MainloopSm90TmaGmmaWarpSpecializedILi3ENS5_IJNS4_1CILi1EEESB_SB_EEENS1_35KernelTmaWarpSpecializedCooperativeEEENS5_IJNSA_ILi256EEENSA_ILi128EEESG_EEENS_6half_tENS5_IJlSB_lEEESI_SJ_NS4_8TiledMMAINS4_8MMA_AtomIJNS4_4SM904GMMA26MMA_64x128x16_F32F16F16_SSILNSN_5MajorE0ELSP_0ELNSN_7ScaleInE1ELSQ_1EEEEEENS4_6LayoutINS5_IJNSA_ILi2EEESB_SB_EEENS5_IJSB_NSA_ILi0EEESW_EEEEENS5_IJNS4_10UnderscoreESZ_SZ_EEEEENS4_13SM90_TMA_LOADENS4_14ComposedLayoutINS4_7SwizzleILi3ELi4ELi3EEENS4_18smem_ptr_flag_bitsILi16EEENST_INS5_IJNSA_ILi8EEENSA_ILi64EEEEEENS5_IJS19_SB_EEEEEEEvNS4_8identityES12_S1D_vS1E_EENS_8epilogue10collective6detail29Sm90TmaWarpSpecializedAdapterINS1H_15DefaultEpilogueISI_SJ_SJ_NS1G_6thread17LinearCombinationISI_Li1EffLNS1L_9ScaleType4KindE0ELNS_15FloatRoundStyleE2ESI_EENS1_15EpilogueDefaultEEEEEvvEEEEvNT_6ParamsE)
        /*0240*/ 	.short	0x0210
        /*0242*/ 	.short	0x0470


	//----- nvinfo : EIATTR_SW_WAR
	.align		4
.L_43:
        /*0244*/ 	.byte	0x04, 0x36
        /*0246*/ 	.short	(.L_45 - .L_44)
.L_44:
        /*0248*/ 	.word	0x00000008
.L_45:


//--------------------- .nv.callgraph             --------------------------
	.section	.nv.callgraph,"",@"SHT_CUDA_CALLGRAPH"
	.align	4
	.sectionentsize	8
	.align		4
        /*0000*/ 	.word	0x00000000
	.align		4
        /*0004*/ 	.word	0xffffffff
	.align		4
        /*0008*/ 	.word	index@(_ZN7cutlass13device_kernelINS_4gemm6kernel13GemmUniversalIN4cute5tupleIJiiiiEEENS1_10collective13CollectiveMmaINS1_34MainloopSm90TmaGmmaWarpSpecializedILi3ENS5_IJNS4_1CILi1EEESB_SB_EEENS1_35KernelTmaWarpSpecializedCooperativeEEENS5_IJNSA_ILi256EEENSA_ILi128EEESG_EEENS_6half_tENS5_IJlSB_lEEESI_SJ_NS4_8TiledMMAINS4_8MMA_AtomIJNS4_4SM904GMMA26MMA_64x128x16_F32F16F16_SSILNSN_5MajorE0ELSP_0ELNSN_7ScaleInE1ELSQ_1EEEEEENS4_6LayoutINS5_IJNSA_ILi2EEESB_SB_EEENS5_IJSB_NSA_ILi0EEESW_EEEEENS5_IJNS4_10UnderscoreESZ_SZ_EEEEENS4_13SM90_TMA_LOADENS4_14ComposedLayoutINS4_7SwizzleILi3ELi4ELi3EEENS4_18smem_ptr_flag_bitsILi16EEENST_INS5_IJNSA_ILi8EEENSA_ILi64EEEEEENS5_IJS19_SB_EEEEEEEvNS4_8identityES12_S1D_vS1E_EENS_8epilogue10collective6detail29Sm90TmaWarpSpecializedAdapterINS1H_15DefaultEpilogueISI_SJ_SJ_NS1G_6thread17LinearCombinationISI_Li1EffLNS1L_9ScaleType4KindE0ELNS_15FloatRoundStyleE2ESI_EENS1_15EpilogueDefaultEEEEEvvEEEEvNT_6ParamsE)
	.align		4
        /*000c*/ 	.word	index@(__assertfail)
	.align		4
        /*0010*/ 	.word	0x00000000
	.align		4
        /*0014*/ 	.word	0xfffffffe
	.align		4
        /*0018*/ 	.word	0x00000000
	.align		4
        /*001c*/ 	.word	0xfffffffd
	.align		4
        /*0020*/ 	.word	0x00000000
	.align		4
        /*0024*/ 	.word	0xfffffffc


//--------------------- .nv.constant4             --------------------------
	.section	.nv.constant4,"a",@progbits
	.align	8
	.align		8
.nv.constant4:
        /*0000*/ 	.dword	__assertfail
	.align		8
        /*0008*/ 	.dword	__unnamed_1
	.align		8
        /*0010*/ 	.dword	_ZN39_INTERNAL_847a6f01_4_k_cu_ff9a4f5c_28944cuda3std3__45__cpo5beginE
	.align		8
        /*0018*/ 	.dword	_ZN39_INTERNAL_847a6f01_4_k_cu_ff9a4f5c_28944cuda3std3__45__cpo3endE
	.align		8
        /*0020*/ 	.dword	_ZN39_INTERNAL_847a6f01_4_k_cu_ff9a4f5c_28944cuda3std3__45__cpo6cbeginE
	.align		8
        /*0028*/ 	.dword	_ZN39_INTERNAL_847a6f01_4_k_cu_ff9a4f5c_28944cuda3std3__45__cpo4cendE
	.align		8
        /*0030*/ 	.dword	_ZN39_INTERNAL_847a6f01_4_k_cu_ff9a4f5c_28944cuda3std3__441_GLOBAL__N__847a6f01_4_k_cu_ff9a4f5c_28946ignoreE
	.align		8
        /*0038*/ 	.dword	_ZN39_INTERNAL_847a6f01_4_k_cu_ff9a4f5c_28944cuda3std3__419piecewise_constructE
	.align		8
        /*0040*/ 	.dword	_ZN39_INTERNAL_847a6f01_4_k_cu_ff9a4f5c_28944cuda3std3__48in_placeE
	.align		8
        /*0048*/ 	.dword	_ZN39_INTERNAL_847a6f01_4_k_cu_ff9a4f5c_28944cuda3std6ranges3__45__cpo4swapE
	.align		8
        /*0050*/ 	.dword	_ZN39_INTERNAL_847a6f01_4_k_cu_ff9a4f5c_28944cuda3std6ranges3__45__cpo9iter_moveE
	.align		8
        /*0058*/ 	.dword	_ZN39_INTERNAL_847a6f01_4_k_cu_ff9a4f5c_28944cute7productE
	.align		8
        /*0060*/ 	.dword	_ZN39_INTERNAL_847a6f01_4_k_cu_ff9a4f5c_28944cute1_E
	.align		8
        /*0068*/ 	.dword	$str$22
	.align		8
        /*0070*/ 	.dword	$str$23


//--------------------- .text._ZN7cutlass13device_kernelINS_4gemm6kernel13GemmUniversalIN4cute5tupleIJiiiiEEENS1_10collective13CollectiveMmaINS1_34MainloopSm90TmaGmmaWarpSpecializedILi3ENS5_IJNS4_1CILi1EEESB_SB_EEENS1_35KernelTmaWarpSpecializedCooperativeEEENS5_IJNSA_ILi256EEENSA_ILi128EEESG_EEENS_6half_tENS5_IJlSB_lEEESI_SJ_NS4_8TiledMMAINS4_8MMA_AtomIJNS4_4SM904GMMA26MMA_64x128x16_F32F16F16_SSILNSN_5MajorE0ELSP_0ELNSN_7ScaleInE1ELSQ_1EEEEEENS4_6LayoutINS5_IJNSA_ILi2EEESB_SB_EEENS5_IJSB_NSA_ILi0EEESW_EEEEENS5_IJNS4_10UnderscoreESZ_SZ_EEEEENS4_13SM90_TMA_LOADENS4_14ComposedLayoutINS4_7SwizzleILi3ELi4ELi3EEENS4_18smem_ptr_flag_bitsILi16EEENST_INS5_IJNSA_ILi8EEENSA_ILi64EEEEEENS5_IJS19_SB_EEEEEEEvNS4_8identityES12_S1D_vS1E_EENS_8epilogue10collective6detail29Sm90TmaWarpSpecializedAdapterINS1H_15DefaultEpilogueISI_SJ_SJ_NS1G_6thread17LinearCombinationISI_Li1EffLNS1L_9ScaleType4KindE0ELNS_15FloatRoundStyleE2ESI_EENS1_15EpilogueDefaultEEEEEvvEEEEvNT_6ParamsE --------------------------
	.section	.text._ZN7cutlass13device_kernelINS_4gemm6kernel13GemmUniversalIN4cute5tupleIJiiiiEEENS1_10collective13CollectiveMmaINS1_34MainloopSm90TmaGmmaWarpSpecializedILi3ENS5_IJNS4_1CILi1EEESB_SB_EEENS1_35KernelTmaWarpSpecializedCooperativeEEENS5_IJNSA_ILi256EEENSA_ILi128EEESG_EEENS_6half_tENS5_IJlSB_lEEESI_SJ_NS4_8TiledMMAINS4_8MMA_AtomIJNS4_4SM904GMMA26MMA_64x128x16_F32F16F16_SSILNSN_5MajorE0ELSP_0ELNSN_7ScaleInE1ELSQ_1EEEEEENS4_6LayoutINS5_IJNSA_ILi2EEESB_SB_EEENS5_IJSB_NSA_ILi0EEESW_EEEEENS5_IJNS4_10UnderscoreESZ_SZ_EEEEENS4_13SM90_TMA_LOADENS4_14ComposedLayoutINS4_7SwizzleILi3ELi4ELi3EEENS4_18smem_ptr_flag_bitsILi16EEENST_INS5_IJNSA_ILi8EEENSA_ILi64EEEEEENS5_IJS19_SB_EEEEEEEvNS4_8identityES12_S1D_vS1E_EENS_8epilogue10collective6detail29Sm90TmaWarpSpecializedAdapterINS1H_15DefaultEpilogueISI_SJ_SJ_NS1G_6thread17LinearCombinationISI_Li1EffLNS1L_9ScaleType4KindE0ELNS_15FloatRoundStyleE2ESI_EENS1_15EpilogueDefaultEEEEEvvEEEEvNT_6ParamsE,"ax",@progbits
	.align	128
.text._ZN7cutlass13device_kernelINS_4gemm6kernel13GemmUniversalIN4cute5tupleIJiiiiEEENS1_10collective13CollectiveMmaINS1_34MainloopSm90TmaGmmaWarpSpecializedILi3ENS5_IJNS4_1CILi1EEESB_SB_EEENS1_35KernelTmaWarpSpecializedCooperativeEEENS5_IJNSA_ILi256EEENSA_ILi128EEESG_EEENS_6half_tENS5_IJlSB_lEEESI_SJ_NS4_8TiledMMAINS4_8MMA_AtomIJNS4_4SM904GMMA26MMA_64x128x16_F32F16F16_SSILNSN_5MajorE0ELSP_0ELNSN_7ScaleInE1ELSQ_1EEEEEENS4_6LayoutINS5_IJNSA_ILi2EEESB_SB_EEENS5_IJSB_NSA_ILi0EEESW_EEEEENS5_IJNS4_10UnderscoreESZ_SZ_EEEEENS4_13SM90_TMA_LOADENS4_14ComposedLayoutINS4_7SwizzleILi3ELi4ELi3EEENS4_18smem_ptr_flag_bitsILi16EEENST_INS5_IJNSA_ILi8EEENSA_ILi64EEEEEENS5_IJS19_SB_EEEEEEEvNS4_8identityES12_S1D_vS1E_EENS_8epilogue10collective6detail29Sm90TmaWarpSpecializedAdapterINS1H_15DefaultEpilogueISI_SJ_SJ_NS1G_6thread17LinearCombinationISI_Li1EffLNS1L_9ScaleType4KindE0ELNS_15FloatRoundStyleE2ESI_EENS1_15EpilogueDefaultEEEEEvvEEEEvNT_6ParamsE:
        .type           _ZN7cutlass13device_kernelINS_4gemm6kernel13GemmUniversalIN4cute5tupleIJiiiiEEENS1_10collective13CollectiveMmaINS1_34MainloopSm90TmaGmmaWarpSpecializedILi3ENS5_IJNS4_1CILi1EEESB_SB_EEENS1_35KernelTmaWarpSpecializedCooperativeEEENS5_IJNSA_ILi256EEENSA_ILi128EEESG_EEENS_6half_tENS5_IJlSB_lEEESI_SJ_NS4_8TiledMMAINS4_8MMA_AtomIJNS4_4SM904GMMA26MMA_64x128x16_F32F16F16_SSILNSN_5MajorE0ELSP_0ELNSN_7ScaleInE1ELSQ_1EEEEEENS4_6LayoutINS5_IJNSA_ILi2EEESB_SB_EEENS5_IJSB_NSA_ILi0EEESW_EEEEENS5_IJNS4_10UnderscoreESZ_SZ_EEEEENS4_13SM90_TMA_LOADENS4_14ComposedLayoutINS4_7SwizzleILi3ELi4ELi3EEENS4_18smem_ptr_flag_bitsILi16EEENST_INS5_IJNSA_ILi8EEENSA_ILi64EEEEEENS5_IJS19_SB_EEEEEEEvNS4_8identityES12_S1D_vS1E_EENS_8epilogue10collective6detail29Sm90TmaWarpSpecializedAdapterINS1H_15DefaultEpilogueISI_SJ_SJ_NS1G_6thread17LinearCombinationISI_Li1EffLNS1L_9ScaleType4KindE0ELNS_15FloatRoundStyleE2ESI_EENS1_15EpilogueDefaultEEEEEvvEEEEvNT_6ParamsE,@function
        .size           _ZN7cutlass13device_kernelINS_4gemm6kernel13GemmUniversalIN4cute5tupleIJiiiiEEENS1_10collective13CollectiveMmaINS1_34MainloopSm90TmaGmmaWarpSpecializedILi3ENS5_IJNS4_1CILi1EEESB_SB_EEENS1_35KernelTmaWarpSpecializedCooperativeEEENS5_IJNSA_ILi256EEENSA_ILi128EEESG_EEENS_6half_tENS5_IJlSB_lEEESI_SJ_NS4_8TiledMMAINS4_8MMA_AtomIJNS4_4SM904GMMA26MMA_64x128x16_F32F16F16_SSILNSN_5MajorE0ELSP_0ELNSN_7ScaleInE1ELSQ_1EEEEEENS4_6LayoutINS5_IJNSA_ILi2EEESB_SB_EEENS5_IJSB_NSA_ILi0EEESW_EEEEENS5_IJNS4_10UnderscoreESZ_SZ_EEEEENS4_13SM90_TMA_LOADENS4_14ComposedLayoutINS4_7SwizzleILi3ELi4ELi3EEENS4_18smem_ptr_flag_bitsILi16EEENST_INS5_IJNSA_ILi8EEENSA_ILi64EEEEEENS5_IJS19_SB_EEEEEEEvNS4_8identityES12_S1D_vS1E_EENS_8epilogue10collective6detail29Sm90TmaWarpSpecializedAdapterINS1H_15DefaultEpilogueISI_SJ_SJ_NS1G_6thread17LinearCombinationISI_Li1EffLNS1L_9ScaleType4KindE0ELNS_15FloatRoundStyleE2ESI_EENS1_15EpilogueDefaultEEEEEvvEEEEvNT_6ParamsE,(.L_x_318 - _ZN7cutlass13device_kernelINS_4gemm6kernel13GemmUniversalIN4cute5tupleIJiiiiEEENS1_10collective13CollectiveMmaINS1_34MainloopSm90TmaGmmaWarpSpecializedILi3ENS5_IJNS4_1CILi1EEESB_SB_EEENS1_35KernelTmaWarpSpecializedCooperativeEEENS5_IJNSA_ILi256EEENSA_ILi128EEESG_EEENS_6half_tENS5_IJlSB_lEEESI_SJ_NS4_8TiledMMAINS4_8MMA_AtomIJNS4_4SM904GMMA26MMA_64x128x16_F32F16F16_SSILNSN_5MajorE0ELSP_0ELNSN_7ScaleInE1ELSQ_1EEEEEENS4_6LayoutINS5_IJNSA_ILi2EEESB_SB_EEENS5_IJSB_NSA_ILi0EEESW_EEEEENS5_IJNS4_10UnderscoreESZ_SZ_EEEEENS4_13SM90_TMA_LOADENS4_14ComposedLayoutINS4_7SwizzleILi3ELi4ELi3EEENS4_18smem_ptr_flag_bitsILi16EEENST_INS5_IJNSA_ILi8EEENSA_ILi64EEEEEENS5_IJS19_SB_EEEEEEEvNS4_8identityES12_S1D_vS1E_EENS_8epilogue10collective6detail29Sm90TmaWarpSpecializedAdapterINS1H_15DefaultEpilogueISI_SJ_SJ_NS1G_6thread17LinearCombinationISI_Li1EffLNS1L_9ScaleType4KindE0ELNS_15FloatRoundStyleE2ESI_EENS1_15EpilogueDefaultEEEEEvvEEEEvNT_6ParamsE)
        .other          _ZN7cutlass13device_kernelINS_4gemm6kernel13GemmUniversalIN4cute5tupleIJiiiiEEENS1_10collective13CollectiveMmaINS1_34MainloopSm90TmaGmmaWarpSpecializedILi3ENS5_IJNS4_1CILi1EEESB_SB_EEENS1_35KernelTmaWarpSpecializedCooperativeEEENS5_IJNSA_ILi256EEENSA_ILi128EEESG_EEENS_6half_tENS5_IJlSB_lEEESI_SJ_NS4_8TiledMMAINS4_8MMA_AtomIJNS4_4SM904GMMA26MMA_64x128x16_F32F16F16_SSILNSN_5MajorE0ELSP_0ELNSN_7ScaleInE1ELSQ_1EEEEEENS4_6LayoutINS5_IJNSA_ILi2EEESB_SB_EEENS5_IJSB_NSA_ILi0EEESW_EEEEENS5_IJNS4_10UnderscoreESZ_SZ_EEEEENS4_13SM90_TMA_LOADENS4_14ComposedLayoutINS4_7SwizzleILi3ELi4ELi3EEENS4_18smem_ptr_flag_bitsILi16EEENST_INS5_IJNSA_ILi8EEENSA_ILi64EEEEEENS5_IJS19_SB_EEEEEEEvNS4_8identityES12_S1D_vS1E_EENS_8epilogue10collective6detail29Sm90TmaWarpSpecializedAdapterINS1H_15DefaultEpilogueISI_SJ_SJ_NS1G_6thread17LinearCombinationISI_Li1EffLNS1L_9ScaleType4KindE0ELNS_15FloatRoundStyleE2ESI_EENS1_15EpilogueDefaultEEEEEvvEEEEvNT_6ParamsE,@"STO_CUDA_ENTRY STV_DEFAULT"
_ZN7cutlass13device_kernelINS_4gemm6kernel13GemmUniversalIN4cute5tupleIJiiiiEEENS1_10collective13CollectiveMmaINS1_34MainloopSm90TmaGmmaWarpSpecializedILi3ENS5_IJNS4_1CILi1EEESB_SB_EEENS1_35KernelTmaWarpSpecializedCooperativeEEENS5_IJNSA_ILi256EEENSA_ILi128EEESG_EEENS_6half_tENS5_IJlSB_lEEESI_SJ_NS4_8TiledMMAINS4_8MMA_AtomIJNS4_4SM904GMMA26MMA_64x128x16_F32F16F16_SSILNSN_5MajorE0ELSP_0ELNSN_7ScaleInE1ELSQ_1EEEEEENS4_6LayoutINS5_IJNSA_ILi2EEESB_SB_EEENS5_IJSB_NSA_ILi0EEESW_EEEEENS5_IJNS4_10UnderscoreESZ_SZ_EEEEENS4_13SM90_TMA_LOADENS4_14ComposedLayoutINS4_7SwizzleILi3ELi4ELi3EEENS4_18smem_ptr_flag_bitsILi16EEENST_INS5_IJNSA_ILi8EEENSA_ILi64EEEEEENS5_IJS19_SB_EEEEEEEvNS4_8identityES12_S1D_vS1E_EENS_8epilogue10collective6detail29Sm90TmaWarpSpecializedAdapterINS1H_15DefaultEpilogueISI_SJ_SJ_NS1G_6thread17LinearCombinationISI_Li1EffLNS1L_9ScaleType4KindE0ELNS_15FloatRoundStyleE2ESI_EENS1_15EpilogueDefaultEEEEEvvEEEEvNT_6ParamsE:
[----:B------:R-:W0:Y:S01]  /*0000*/  LDC R1, c[0x0][0x28] ;  /* 0x00000a00ff017b82 */ /* 0x000e220000000800 */
[----:B------:R-:W1:Y:S01]  /*0010*/  S2R R18, SR_TID.X ;  /* 0x0000000000127919 */ /* 0x000e620000002100 */
[----:B------:R-:W-:Y:S01]  /*0020*/  ELECT P0, URZ, PT ;  /* 0x00000000003f782f */ /* 0x000fe20003800000 */
[----:B------:R-:W-:Y:S01]  /*0030*/  BSSY B0, `(.L_x_0) ;  /* 0x000000f000007945 */ /* 0x000fe20003800000 */
[--C-:B-1----:R-:W-:Y:S02]  /*0040*/  SHF.R.U32.HI R0, RZ, 0x5, R18.reuse ;  /* 0x00000005ff007819 */ /* 0x102fe40000011612 */
[----:B------:R-:W-:-:S03]  /*0050*/  SHF.R.U32.HI R22, RZ, 0x7, R18 ;  /* 0x00000007ff167819 */ /* 0x000fc60000011612 */
[----:B------:R-:W1:Y:S04]  /*0060*/  SHFL.IDX PT, R5, R0, RZ, 0x1f ;  /* 0x00001fff00057589 */ /* 0x000e6800000e0000 */
[----:B------:R2:W3:Y:S01]  /*0070*/  SHFL.IDX PT, R8, R22, RZ, 0x1f ;  /* 0x00001fff16087589 */ /* 0x0004e200000e0000 */
[----:B-1----:R-:W-:-:S13]  /*0080*/  ISETP.NE.OR P0, PT, R5, RZ, !P0 ;  /* 0x000000ff0500720c */ /* 0x002fda0004705670 */
[----:B0-23--:R-:W-:Y:S05]  /*0090*/  @P0 BRA `(.L_x_1) ;  /* 0x0000000000200947 */ /* 0x00dfea0003800000 */
[----:B------:R-:W-:Y:S02]  /*00a0*/  ULDC.64 UR4, c[0x0][0x198] ;  /* 0x0000660000047ab9 */ /* 0x000fe40000000a00 */
[----:B------:R-:W-:Y:S02]  /*00b0*/  UIADD3 UR6, UP0, UR4, 0xf0, URZ ;  /* 0x000000f004067890 */ /* 0x000fe4000ff1e03f */
[----:B------:R-:W-:Y:S02]  /*00c0*/  UIADD3 UR4, UP1, UR4, 0x1f0, URZ ;  /* 0x000001f004047890 */ /* 0x000fe4000ff3e03f */
[----:B------:R-:W-:Y:S02]  /*00d0*/  UIADD3.X UR7, URZ, UR5, URZ, UP0, !UPT ;  /* 0x000000053f077290 */ /* 0x000fe400087fe43f */
[----:B------:R-:W-:-:S07]  /*00e0*/  UIADD3.X UR5, URZ, UR5, URZ, UP1, !UPT ;  /* 0x000000053f057290 */ /* 0x000fce0008ffe43f */
[----:B------:R0:W-:Y:S02]  /*00f0*/  UTMACCTL.PF [UR6] ;  /* 0x00000000060079b9 */ /* 0x0001e40008040000 */
[----:B------:R0:W-:Y:S02]  /*0100*/  UTMACCTL.PF [UR4] ;  /* 0x00000000040079b9 */ /* 0x0001e40008040000 */
[----:B0-----:R-:W-:Y:S01]  /*0110*/  NOP ;  /* 0x0000000000007918 */ /* 0x001fe20000000000 */
.L_x_1:
[----:B------:R-:W-:Y:S05]  /*0120*/  BSYNC B0 ;  /* 0x0000000000007941 */ /* 0x000fea0003800000 */
.L_x_0:
[----:B------:R-:W0:Y:S02]  /*0130*/  SHFL.IDX PT, R2, R0, RZ, 0x1f ;  /* 0x00001fff00027589 */ /* 0x000e2400000e0000 */
[----:B0-----:R-:W-:-:S13]  /*0140*/  ISETP.NE.AND P0, PT, R2, RZ, PT ;  /* 0x000000ff0200720c */ /* 0x001fda0003f05270 */
[----:B------:R-:W-:Y:S05]  /*0150*/  @P0 BRA `(.L_x_2) ;  /* 0x0000000000500947 */ /* 0x000fea0003800000 */
[----:B------:R-:W0:Y:S01]  /*0160*/  S2UR UR8, SR_CgaCtaId ;  /* 0x00000000000879c3 */ /* 0x000e220000008800 */
[----:B------:R-:W-:Y:S01]  /*0170*/  UMOV UR4, 0x400 ;  /* 0x0000040000047882 */ /* 0x000fe20000000000 */
[----:B------:R-:W-:Y:S01]  /*0180*/  UMOV UR5, 0x1 ;  /* 0x0000000100057882 */ /* 0x000fe20000000000 */
[----:B------:R-:W-:Y:S01]  /*0190*/  UMOV UR6, 0x100 ;  /* 0x0000010000067882 */ /* 0x000fe20000000000 */
[----:B------:R-:W-:Y:S01]  /*01a0*/  ELECT P0, URZ, PT ;  /* 0x00000000003f782f */ /* 0x000fe20003800000 */
[----:B------:R-:W-:-:S04]  /*01b0*/  UIADD3 UR6, -UR6, 0x100000, URZ ;  /* 0x0010000006067890 */ /* 0x000fc8000fffe13f */
[----:B------:R-:W-:Y:S02]  /*01c0*/  USHF.L.U32 UR7, UR6, 0xb, URZ ;  /* 0x0000000b06077899 */ /* 0x000fe4000800063f */
[----:B------:R-:W-:Y:S02]  /*01d0*/  USHF.L.U32 UR6, UR6, 0x1, URZ ;  /* 0x0000000106067899 */ /* 0x000fe4000800063f */
[----:B0-----:R-:W-:Y:S02]  /*01e0*/  ULEA UR8, UR8, UR4, 0x18 ;  /* 0x0000000408087291 */ /* 0x001fe4000f8ec03f */
[----:B------:R-:W-:-:S04]  /*01f0*/  UIADD3 UR4, -UR5, 0x100000, URZ ;  /* 0x0010000005047890 */ /* 0x000fc8000fffe13f */
[----:B------:R-:W-:Y:S02]  /*0200*/  USHF.L.U32 UR5, UR4, 0xb, URZ ;  /* 0x0000000b04057899 */ /* 0x000fe4000800063f */
[----:B------:R-:W-:Y:S01]  /*0210*/  USHF.L.U32 UR4, UR4, 0x1, URZ ;  /* 0x0000000104047899 */ /* 0x000fe2000800063f */
[----:B------:R-:W0:Y:S11]  /*0220*/  FENCE.VIEW.ASYNC.S ;  /* 0x00000000000073c6 */ /* 0x000e360000000000 */
[----:B0-----:R0:W1:Y:S01]  /*0230*/  SYNCS.EXCH.64 URZ, [UR8], UR4 ;  /* 0x00000004083f75b2 */ /* 0x0010620008000100 */
[----:B------:R0:W2:Y:S01]  /*0240*/  SYNCS.EXCH.64 URZ, [UR8+0x18], UR6 ;  /* 0x00001806083f75b2 */ /* 0x0000a20008000100 */
[----:B------:R0:W3:Y:S01]  /*0250*/  SYNCS.EXCH.64 URZ, [UR8+0x8], UR4 ;  /* 0x00000804083f75b2 */ /* 0x0000e20008000100 */
[----:B------:R0:W4:Y:S01]  /*0260*/  SYNCS.EXCH.64 URZ, [UR8+0x20], UR6 ;  /* 0x00002006083f75b2 */ /* 0x0001220008000100 */
[----:B------:R0:W0:Y:S01]  /*0270*/  SYNCS.EXCH.64 URZ, [UR8+0x10], UR4 ;  /* 0x00001004083f75b2 */ /* 0x0000220008000100 */
[----:B------:R0:W0:Y:S01]  /*0280*/  SYNCS.EXCH.64 URZ, [UR8+0x28], UR6 ;  /* 0x00002806083f75b2 */ /* 0x0000220008000100 */
[----:B------:R-:W-:Y:S01]  /*0290*/  NOP ;  /* 0x0000000000007918 */ /* 0x000fe20000000000 */
.L_x_2:
[----:B------:R-:W5:Y:S01]  /*02a0*/  SHFL.IDX PT, R0, R0, RZ, 0x1f ;  /* 0x00001fff00007589 */ /* 0x000f6200000e0000 */
[----:B------:R-:W1:Y:S01]  /*02b0*/  LDC R2, c[0x0][0x65c] ;  /* 0x00019700ff027b82 */ /* 0x000e620000000800 */
[----:B------:R-:W-:Y:S02]  /*02c0*/  ELECT P0, URZ, PT ;  /* 0x00000000003f782f */ /* 0x000fe40003800000 */
[----:B------:R-:W-:Y:S01]  /*02d0*/  SHF.R.S32.HI R6, RZ, 0x1f, R5 ;  /* 0x0000001fff067819 */ /* 0x000fe20000011405 */
[----:B------:R-:W2:Y:S01]  /*02e0*/  S2R R3, SR_CTAID.Y ;  /* 0x0000000000037919 */ /* 0x000ea20000002600 */
[----:B0-----:R-:W-:Y:S01]  /*02f0*/  UMOV UR4, 0x20 ;  /* 0x0000002000047882 */ /* 0x001fe20000000000 */
[----:B------:R-:W-:Y:S01]  /*0300*/  ISETP.NE.AND P2, PT, R8, RZ, PT ;  /* 0x000000ff0800720c */ /* 0x000fe20003f45270 */
[----:B------:R-:W-:Y:S01]  /*0310*/  NOP ;  /* 0x0000000000007918 */ /* 0x000fe20000000000 */
[----:B------:R-:W0:Y:S01]  /*0320*/  S2R R4, SR_CTAID.X ;  /* 0x0000000000047919 */ /* 0x000e220000002500 */
[----:B------:R-:W-:Y:S01]  /*0330*/  LEA.HI R6, R6, R5, RZ, 0x2 ;  /* 0x0000000506067211 */ /* 0x000fe200078f10ff */
[----:B------:R-:W-:Y:S01]  /*0340*/  NOP ;  /* 0x0000000000007918 */ /* 0x000fe20000000000 */
[----:B-----5:R-:W-:-:S02]  /*0350*/  ISETP.NE.OR P0, PT, R0, RZ, !P0 ;  /* 0x000000ff0000720c */ /* 0x020fc40004705670 */
[----:B-1----:R-:W-:-:S04]  /*0360*/  ISETP.NE.AND P3, PT, R2, 0x1, PT ;  /* 0x000000010200780c */ /* 0x002fc80003f65270 */
[----:B------:R-:W-:Y:S02]  /*0370*/  P2R R0, PR, RZ, 0x8 ;  /* 0x00000008ff007803 */ /* 0x000fe40000000000 */
[----:B------:R-:W-:-:S05]  /*0380*/  LOP3.LUT R0, R6, 0xfffffffc, RZ, 0xc0, !PT ;  /* 0xfffffffc06007812 */ /* 0x000fca00078ec0ff */
[----:B------:R-:W-:Y:S01]  /*0390*/  VOTEU.ALL UP0, P0 ;  /* 0x00000000003f7886 */ /* 0x000fe20000000000 */
[----:B------:R-:W-:Y:S01]  /*03a0*/  IMAD.IADD R0, R5, 0x1, -R0 ;  /* 0x0000000105007824 */ /* 0x000fe200078e0a00 */
[----:B------:R-:W0:Y:S01]  /*03b0*/  @P3 LDC R17, c[0x0][0x10] ;  /* 0x00000400ff113b82 */ /* 0x000e220000000800 */
[----:B------:R-:W-:Y:S01]  /*03c0*/  VOTEU.ALL UP1, P0 ;  /* 0x00000000003f7886 */ /* 0x000fe20000020000 */
[----:B--2---:R-:W-:Y:S01]  /*03d0*/  @P3 IMAD.MOV.U32 R6, RZ, RZ, R3 ;  /* 0x000000ffff063224 */ /* 0x004fe200078e0003 */
[----:B------:R-:W-:Y:S01]  /*03e0*/  @!UP0 UMOV UR6, 0x400 ;  /* 0x0000040000068882 */ /* 0x000fe20000000000 */
[----:B------:R-:W-:-:S04]  /*03f0*/  @!UP0 UIADD3 UR4, -UR4, 0x100000, URZ ;  /* 0x0010000004048890 */ /* 0x000fc8000fffe13f */
[----:B------:R-:W-:Y:S02]  /*0400*/  @!UP0 USHF.L.U32 UR5, UR4, 0xb, URZ ;  /* 0x0000000b04058899 */ /* 0x000fe4000800063f */
[----:B------:R-:W-:Y:S01]  /*0410*/  @!UP0 USHF.L.U32 UR4, UR4, 0x1, URZ ;  /* 0x0000000104048899 */ /* 0x000fe2000800063f */
[----:B------:R-:W-:Y:S02]  /*0420*/  @P3 IMAD.MOV.U32 R7, RZ, RZ, RZ ;  /* 0x000000ffff073224 */ /* 0x000fe400078e00ff */
[----:B------:R-:W-:Y:S01]  /*0430*/  IMAD.MOV.U32 R5, RZ, RZ, RZ ;  /* 0x000000ffff057224 */ /* 0x000fe200078e00ff */
[----:B------:R-:W1:Y:S01]  /*0440*/  @!UP0 S2UR UR7, SR_CgaCtaId ;  /* 0x00000000000789c3 */ /* 0x000e620000008800 */
[----:B------:R-:W-:-:S07]  /*0450*/  @P3 IMAD.MOV.U32 R11, RZ, RZ, RZ ;  /* 0x000000ffff0b3224 */ /* 0x000fce00078e00ff */
[----:B------:R-:W2:Y:S01]  /*0460*/  @!P3 LDC R9, c[0x0][0xc] ;  /* 0x00000300ff09bb82 */ /* 0x000ea20000000800 */
[----:B0-----:R-:W-:-:S05]  /*0470*/  @P3 IMAD.WIDE.U32 R16, R4, R17, R6 ;  /* 0x0000001104103225 */ /* 0x001fca00078e0006 */
[----:B------:R-:W-:Y:S01]  /*0480*/  @P3 IADD3 R17, R17, R11, RZ ;  /* 0x0000000b11113210 */ /* 0x000fe20007ffe0ff */
[----:B-1----:R-:W-:Y:S01]  /*0490*/  @!UP0 ULEA UR6, UR7, UR6, 0x18 ;  /* 0x0000000607068291 */ /* 0x002fe2000f8ec03f */
[----:B------:R-:W-:Y:S01]  /*04a0*/  VOTEU.ALL UP0, P0 ;  /* 0x00000000003f7886 */ /* 0x000fe20000000000 */
[----:B------:R-:W-:-:S04]  /*04b0*/  ISETP.NE.AND P0, PT, R0, 0x3, PT ;  /* 0x000000030000780c */ /* 0x000fc80003f05270 */
[----:B------:R-:W-:Y:S01]  /*04c0*/  ISETP.EQ.OR P0, PT, R0, RZ, !P0 ;  /* 0x000000ff0000720c */ /* 0x000fe20004702670 */
[----:B--2---:R-:W-:-:S03]  /*04d0*/  @!P3 IMAD.WIDE.U32 R6, R9, R3, R4 ;  /* 0x000000030906b225 */ /* 0x004fc600078e0004 */
[C---:B------:R-:W-:Y:S01]  /*04e0*/  ISETP.EQ.AND P0, PT, R8.reuse, RZ, P0 ;  /* 0x000000ff0800720c */ /* 0x040fe20000702270 */
[----:B------:R-:W-:Y:S01]  /*04f0*/  VIADD R8, R8, 0xffffffff ;  /* 0xffffffff08087836 */ /* 0x000fe20000000000 */
[----:B------:R-:W0:Y:S02]  /*0500*/  FENCE.VIEW.ASYNC.S ;  /* 0x00000000000073c6 */ /* 0x000e240000000000 */
[----:B0-----:R0:W3:Y:S01]  /*0510*/  @!UP0 SYNCS.EXCH.64 URZ, [UR6+0x40], UR4 ;  /* 0x00004004063f85b2 */ /* 0x0010e20008000100 */
[----:B------:R-:W-:Y:S01]  /*0520*/  @!P3 IMAD.MOV.U32 R16, RZ, RZ, R6 ;  /* 0x000000ffff10b224 */ /* 0x000fe200078e0006 */
[----:B------:R-:W-:Y:S01]  /*0530*/  SEL R19, RZ, 0x1, !P0 ;  /* 0x00000001ff137807 */ /* 0x000fe20004000000 */
[----:B------:R-:W-:Y:S01]  /*0540*/  @!P3 IMAD.MOV.U32 R17, RZ, RZ, R7 ;  /* 0x000000ffff11b224 */ /* 0x000fe200078e0007 */
[----:B------:R-:W-:-:S04]  /*0550*/  ISETP.GE.U32.AND P1, PT, R8, 0x2, PT ;  /* 0x000000020800780c */ /* 0x000fc80003f26070 */
[----:B------:R-:W-:Y:S01]  /*0560*/  SEL R19, R19, 0x2, P1 ;  /* 0x0000000213137807 */ /* 0x000fe20000800000 */
[----:B------:R0:W3:Y:S01]  /*0570*/  @!UP1 SYNCS.EXCH.64 URZ, [UR6+0x48], UR4 ;  /* 0x00004804063f95b2 */ /* 0x0000e20008000100 */
[----:B------:R-:W-:Y:S01]  /*0580*/  NOP ;  /* 0x0000000000007918 */ /* 0x000fe20000000000 */
[----:B---34-:R-:W-:Y:S06]  /*0590*/  BAR.SYNC.DEFER_BLOCKING 0x0 ;  /* 0x0000000000007b1d */ /* 0x018fec0000010000 */
[----:B------:R-:W-:Y:S05]  /*05a0*/  @!P2 BRA `(.L_x_3) ;  /* 0x000000ac000ca947 */ /* 0x000fea0003800000 */
[----:B------:R-:W-:-:S13]  /*05b0*/  ISETP.GT.U32.AND P0, PT, R8, 0x1, PT ;  /* 0x000000010800780c */ /* 0x000fda0003f04070 */
[----:B0-----:R-:W-:Y:S05]  /*05c0*/  @P0 EXIT ;  /* 0x000000000000094d */ /* 0x001fea0003800000 */
[----:B------:R-:W-:Y:S01]  /*05d0*/  ULDC.64 UR4, c[0x0][0x650] ;  /* 0x0001940000047ab9 */ /* 0x000fe20000000a00 */
[----:B------:R-:W-:Y:S01]  /*05e0*/  PRMT R0, RZ, 0x7610, R0 ;  /* 0x00007610ff007816 */ /* 0x000fe20000000000 */
[----:B------:R-:W-:Y:S01]  /*05f0*/  IMAD.MOV.U32 R152, RZ, RZ, -0x1 ;  /* 0xffffffffff987424 */ /* 0x000fe200078e00ff */
[----:B------:R-:W-:Y:S01]  /*0600*/  ISETP.GE.U32.AND P0, PT, R16, UR4, PT ;  /* 0x0000000410007c0c */ /* 0x000fe2000bf06070 */
[----:B------:R-:W-:Y:S02]  /*0610*/  IMAD.MOV.U32 R153, RZ, RZ, -0x1 ;  /* 0xffffffffff997424 */ /* 0x000fe400078e00ff */
[----:B------:R-:W-:Y:S01]  /*0620*/  IMAD.MOV.U32 R23, RZ, RZ, -0x1 ;  /* 0xffffffffff177424 */ /* 0x000fe200078e00ff */
[----:B------:R-:W-:-:S13]  /*0630*/  ISETP.GE.U32.AND.EX P0, PT, R17, UR5, PT, P0 ;  /* 0x0000000511007c0c */ /* 0x000fda000bf06100 */
[----:B------:R-:W-:Y:S05]  /*0640*/  @P0 BRA `(.L_x_4) ;  /* 0x0000000400540947 */ /* 0x000fea0003800000 */
[----:B------:R-:W0:Y:S01]  /*0650*/  LDC.64 R14, c[0x0][0x628] ;  /* 0x00018a00ff0e7b82 */ /* 0x000e220000000a00 */
[----:B------:R-:W-:Y:S01]  /*0660*/  IMAD.MOV.U32 R6, RZ, RZ, R16 ;  /* 0x000000ffff067224 */ /* 0x000fe200078e0010 */
[----:B------:R-:W-:-:S06]  /*0670*/  MOV R7, R17 ;  /* 0x0000001100077202 */ /* 0x000fcc0000000f00 */
[----:B------:R-:W1:Y:S08]  /*0680*/  LDC R0, c[0x0][0x630] ;  /* 0x00018c00ff007b82 */ /* 0x000e700000000800 */
[----:B------:R-:W2:Y:S01]  /*0690*/  LDC.64 R20, c[0x0][0x620] ;  /* 0x00018800ff147b82 */ /* 0x000ea20000000a00 */
[----:B0-----:R-:W-:-:S04]  /*06a0*/  ISETP.NE.U32.AND P0, PT, R14, RZ, PT ;  /* 0x000000ff0e00720c */ /* 0x001fc80003f05070 */
[----:B------:R-:W-:-:S13]  /*06b0*/  ISETP.NE.AND.EX P0, PT, R15, RZ, PT, P0 ;  /* 0x000000ff0f00720c */ /* 0x000fda0003f05300 */
[----:B-12---:R-:W-:Y:S05]  /*06c0*/  @!P0 BRA `(.L_x_5) ;  /* 0x0000000000288947 */ /* 0x006fea0003800000 */
[----:B------:R-:W0:Y:S02]  /*06d0*/  LDC R11, c[0x0][0x634] ;  /* 0x00018d00ff0b7b82 */ /* 0x000e240000000800 */
[----:B0-----:R-:W-:-:S05]  /*06e0*/  IADD3 R11, P0, R16, R11, RZ ;  /* 0x0000000b100b7210 */ /* 0x001fca0007f1e0ff */
[----:B------:R-:W-:-:S04]  /*06f0*/  IMAD.X R13, RZ, RZ, R17, P0 ;  /* 0x000000ffff0d7224 */ /* 0x000fc800000e0611 */
[----:B------:R-:W-:-:S04]  /*0700*/  IMAD.WIDE.U32 R6, R13, R14, RZ ;  /* 0x0000000e0d067225 */ /* 0x000fc800078e00ff */
[----:B------:R-:W-:-:S04]  /*0710*/  IMAD.WIDE.U32 R8, P0, R11, R15, R6 ;  /* 0x0000000f0b087225 */ /* 0x000fc80007800006 */
[----:B------:R-:W-:-:S04]  /*0720*/  IMAD.WIDE.U32 R6, R11, R14, RZ ;  /* 0x0000000e0b067225 */ /* 0x000fc800078e00ff */
[----:B------:R-:W-:Y:S01]  /*0730*/  IMAD.X R11, RZ, RZ, RZ, P0 ;  /* 0x000000ffff0b7224 */ /* 0x000fe200000e06ff */
[----:B------:R-:W-:Y:S01]  /*0740*/  IADD3 RZ, P0, R7, R8, RZ ;  /* 0x0000000807ff7210 */ /* 0x000fe20007f1e0ff */
[----:B------:R-:W-:-:S04]  /*0750*/  IMAD.MOV.U32 R10, RZ, RZ, R9 ;  /* 0x000000ffff0a7224 */ /* 0x000fc800078e0009 */
[----:B------:R-:W-:-:S08]  /*0760*/  IMAD.WIDE.U32.X R6, R13, R15, R10, P0 ;  /* 0x0000000f0d067225 */ /* 0x000fd000000e040a */
.L_x_5:
[-CC-:B------:R-:W-:Y:S01]  /*0770*/  SHF.R.U64 R23, R6, R0.reuse, R7.reuse ;  /* 0x0000000006177219 */ /* 0x180fe20000001207 */
[----:B------:R-:W0:Y:S01]  /*0780*/  LDC R10, c[0x0][0x618] ;  /* 0x00018600ff0a7b82 */ /* 0x000e220000000800 */
[----:B------:R-:W-:Y:S01]  /*0790*/  SHF.R.U32.HI R5, RZ, R0, R7 ;  /* 0x00000000ff057219 */ /* 0x000fe20000011607 */
[----:B------:R-:W-:Y:S01]  /*07a0*/  ULDC UR4, c[0x0][0x150] ;  /* 0x0000540000047ab9 */ /* 0x000fe20000000800 */
[----:B------:R-:W-:Y:S02]  /*07b0*/  IADD3 R9, P0, RZ, -R23, RZ ;  /* 0x80000017ff097210 */ /* 0x000fe40007f1e0ff */
[----:B------:R-:W-:-:S03]  /*07c0*/  I2FP.F32.U32 R0, R4 ;  /* 0x0000000400007245 */ /* 0x000fc60000201000 */
[----:B------:R-:W1:Y:S01]  /*07d0*/  LDC.64 R28, c[0x0][0x640] ;  /* 0x00019000ff1c7b82 */ /* 0x000e620000000a00 */
[----:B------:R-:W-:Y:S02]  /*07e0*/  IMAD.X R11, RZ, RZ, ~R5, P0 ;  /* 0x000000ffff0b7224 */ /* 0x000fe400000e0e05 */
[----:B------:R-:W-:Y:S01]  /*07f0*/  FMUL R0, R0, UR4 ;  /* 0x0000000400007c20 */ /* 0x000fe20008400000 */
[----:B------:R-:W-:Y:S01]  /*0800*/  IMAD.WIDE.U32 R6, R9, R20, R16 ;  /* 0x0000001409067225 */ /* 0x000fe200078e0010 */
[----:B------:R-:W-:-:S03]  /*0810*/  ULDC UR4, c[0x0][0x154] ;  /* 0x0000550000047ab9 */ /* 0x000fc60000000800 */
[----:B------:R-:W-:Y:S01]  /*0820*/  IMAD R8, R11, R20, RZ ;  /* 0x000000140b087224 */ /* 0x000fe200078e02ff */
[----:B------:R-:W2:Y:S01]  /*0830*/  LDC R5, c[0x0][0x144] ;  /* 0x00005100ff057b82 */ /* 0x000ea20000000800 */
[----:B------:R-:W3:Y:S02]  /*0840*/  F2I.U32.TRUNC.NTZ R0, R0 ;  /* 0x0000000000007305 */ /* 0x000ee4000020f000 */
[----:B------:R-:W-:-:S04]  /*0850*/  IMAD R9, R9, R21, R8 ;  /* 0x0000001509097224 */ /* 0x000fc800078e0208 */
[----:B------:R-:W-:Y:S01]  /*0860*/  IMAD.IADD R7, R7, 0x1, R9 ;  /* 0x0000000107077824 */ /* 0x000fe200078e0209 */
[----:B------:R-:W4:Y:S01]  /*0870*/  LDC R12, c[0x0][0x608] ;  /* 0x00018200ff0c7b82 */ /* 0x000f220000000800 */
[----:B------:R-:W-:-:S03]  /*0880*/  MOV R9, 0xffffffff ;  /* 0xffffffff00097802 */ /* 0x000fc60000000f00 */
[-CC-:B0-----:R-:W-:Y:S02]  /*0890*/  SHF.R.U64 R20, R6, R10.reuse, R7.reuse ;  /* 0x0000000a06147219 */ /* 0x181fe40000001207 */
[----:B------:R-:W-:Y:S02]  /*08a0*/  I2FP.F32.U32 R6, R3 ;  /* 0x0000000300067245 */ /* 0x000fe40000201000 */
[----:B------:R-:W0:Y:S01]  /*08b0*/  LDC R26, c[0x0][0x658] ;  /* 0x00019600ff1a7b82 */ /* 0x000e220000000800 */
[----:B-1----:R-:W-:Y:S01]  /*08c0*/  ISETP.NE.U32.AND P0, PT, R28, RZ, PT ;  /* 0x000000ff1c00720c */ /* 0x002fe20003f05070 */
[----:B---3--:R-:W-:Y:S01]  /*08d0*/  IMAD.MOV R8, RZ, RZ, -R0 ;  /* 0x000000ffff087224 */ /* 0x008fe200078e0a00 */
[----:B------:R-:W-:Y:S01]  /*08e0*/  SHF.R.U32.HI R7, RZ, R10, R7 ;  /* 0x0000000aff077219 */ /* 0x000fe20000011607 */
[----:B------:R-:W-:Y:S01]  /*08f0*/  FMUL R6, R6, UR4 ;  /* 0x0000000406067c20 */ /* 0x000fe20008400000 */
[----:B------:R-:W-:-:S03]  /*0900*/  ISETP.NE.AND.EX P0, PT, R29, RZ, PT, P0 ;  /* 0x000000ff1d00720c */ /* 0x000fc60003f05300 */
[----:B------:R-:W1:Y:S01]  /*0910*/  LDC R14, c[0x0][0x148] ;  /* 0x00005200ff0e7b82 */ /* 0x000e620000000800 */
[----:B--2---:R-:W-:-:S07]  /*0920*/  IMAD R0, R5, R8, R4 ;  /* 0x0000000805007224 */ /* 0x004fce00078e0204 */
[----:B------:R-:W2:Y:S01]  /*0930*/  LDC R24, c[0x0][0x600] ;  /* 0x00018000ff187b82 */ /* 0x000ea20000000800 */
[-CC-:B----4-:R-:W-:Y:S02]  /*0940*/  SHF.R.U64 R30, R20, R12.reuse, R7.reuse ;  /* 0x0000000c141e7219 */ /* 0x190fe40000001207 */
[----:B------:R-:W-:Y:S01]  /*0950*/  SHF.R.U32.HI R5, RZ, R12, R7 ;  /* 0x0000000cff057219 */ /* 0x000fe20000011607 */
[----:B------:R-:W-:Y:S01]  /*0960*/  IMAD.MOV.U32 R7, RZ, RZ, 0x1 ;  /* 0x00000001ff077424 */ /* 0x000fe200078e00ff */
[----:B------:R3:W4:Y:S03]  /*0970*/  F2I.U32.TRUNC.NTZ R12, R6 ;  /* 0x00000006000c7305 */ /* 0x000726000020f000 */
[----:B------:R-:W1:Y:S01]  /*0980*/  LDC R15, c[0x0][0x648] ;  /* 0x00019200ff0f7b82 */ /* 0x000e620000000800 */
[-C--:B0-----:R-:W-:Y:S02]  /*0990*/  SHF.L.U32 R4, R9, R26.reuse, RZ ;  /* 0x0000001a09047219 */ /* 0x081fe400000006ff */
[----:B------:R-:W-:-:S02]  /*09a0*/  SHF.R.U64 R32, R30, R26, R5 ;  /* 0x0000001a1e207219 */ /* 0x000fc40000001205 */
[----:B------:R-:W-:Y:S02]  /*09b0*/  LOP3.LUT R11, RZ, R4, RZ, 0x33, !PT ;  /* 0x00000004ff0b7212 */ /* 0x000fe400078e33ff */
[-C--:B------:R-:W-:Y:S01]  /*09c0*/  SHF.R.U32.HI R5, RZ, R26.reuse, R5 ;  /* 0x0000001aff057219 */ /* 0x080fe20000011605 */
[----:B------:R-:W0:Y:S01]  /*09d0*/  LDC R21, c[0x0][0x638] ;  /* 0x00018e00ff157b82 */ /* 0x000e220000000800 */
[----:B------:R-:W-:Y:S01]  /*09e0*/  SHF.L.U32 R10, R7, R26, RZ ;  /* 0x0000001a070a7219 */ /* 0x000fe200000006ff */
[----:B------:R-:W-:-:S06]  /*09f0*/  IMAD.MOV.U32 R4, RZ, RZ, R32 ;  /* 0x000000ffff047224 */ /* 0x000fcc00078e0020 */
[----:B------:R-:W0:Y:S01]  /*0a00*/  LDC R152, c[0x0][0x610] ;  /* 0x00018400ff987b82 */ /* 0x000e220000000800 */
[----:B---34-:R-:W-:Y:S05]  /*0a10*/  @!P0 BRA `(.L_x_6) ;  /* 0x0000000000288947 */ /* 0x018fea0003800000 */
[----:B------:R-:W3:Y:S02]  /*0a20*/  LDC R9, c[0x0][0x64c] ;  /* 0x00019300ff097b82 */ /* 0x000ee40000000800 */
[----:B---3--:R-:W-:-:S05]  /*0a30*/  IADD3 R9, P0, R32, R9, RZ ;  /* 0x0000000920097210 */ /* 0x008fca0007f1e0ff */
        /* <DEDUP_REMOVED lines=8> */
.L_x_6:
[----:B-1----:R-:W-:Y:S01]  /*0ac0*/  SHF.R.U64 R4, R4, R15, R5 ;  /* 0x0000000f04047219 */ /* 0x002fe20000001205 */
[----:B------:R-:W-:Y:S01]  /*0ad0*/  IMAD.MOV R12, RZ, RZ, -R12 ;  /* 0x000000ffff0c7224 */ /* 0x000fe200078e0a0c */
[----:B------:R-:W-:Y:S02]  /*0ae0*/  LOP3.LUT R11, R30, R11, RZ, 0xc0, !PT ;  /* 0x0000000b1e0b7212 */ /* 0x000fe400078ec0ff */
[----:B--2---:R-:W-:Y:S01]  /*0af0*/  IADD3 R5, R24, -0x1, RZ ;  /* 0xffffffff18057810 */ /* 0x004fe20007ffe0ff */
[----:B------:R-:W-:Y:S02]  /*0b00*/  IMAD.MOV R6, RZ, RZ, -R4 ;  /* 0x000000ffff067224 */ /* 0x000fe400078e0a04 */
[----:B------:R-:W-:Y:S01]  /*0b10*/  @P3 IMAD R0, R14, R12, R3 ;  /* 0x0000000c0e003224 */ /* 0x000fe200078e0203 */
[----:B------:R-:W-:Y:S01]  /*0b20*/  LOP3.LUT R5, R20, R5, RZ, 0xc0, !PT ;  /* 0x0000000514057212 */ /* 0x000fe200078ec0ff */
[----:B------:R-:W-:Y:S02]  /*0b30*/  IMAD R11, R10, R4, R11 ;  /* 0x000000040a0b7224 */ /* 0x000fe400078e020b */
[----:B0-----:R-:W-:-:S02]  /*0b40*/  IMAD R3, R6, R21, R32 ;  /* 0x0000001506037224 */ /* 0x001fc400078e0220 */
[----:B------:R-:W-:Y:S02]  /*0b50*/  IMAD R152, R11, R152, R0 ;  /* 0x000000980b987224 */ /* 0x000fe400078e0200 */
[----:B------:R-:W-:Y:S02]  /*0b60*/  IMAD R3, R3, R24, R5 ;  /* 0x0000001803037224 */ /* 0x000fe400078e0205 */
[----:B------:R-:W-:-:S03]  /*0b70*/  IMAD.MOV.U32 R0, RZ, RZ, 0x1 ;  /* 0x00000001ff007424 */ /* 0x000fc600078e00ff */
[----:B------:R-:W-:Y:S02]  /*0b80*/  SEL R153, R3, R152, !P3 ;  /* 0x0000009803997207 */ /* 0x000fe40005800000 */
[----:B------:R-:W-:-:S07]  /*0b90*/  SEL R152, R152, R3, !P3 ;  /* 0x0000000398987207 */ /* 0x000fce0005800000 */
.L_x_4:
[----:B------:R-:W-:-:S08]  /*0ba0*/  NOP ;  /* 0x0000000000007918 */ /* 0x000fd00000000000 */
[----:B------:R-:W0:Y:S02]  /*0bb0*/  USETMAXREG.TRY_ALLOC.CTAPOOL UP0, 0xe8 ;  /* 0x000000e8000079c8 */ /* 0x000e240008000600 */
[----:B0-----:R-:W-:-:S13]  /*0bc0*/  PLOP3.LUT P0, PT, PT, PT, UP0, 0x80, 0x0 ;  /* 0x000000000000781c */ /* 0x001fda0003f0f008 */
[----:B------:R-:W-:Y:S05]  /*0bd0*/  @!P0 BRA `(.L_x_4) ;  /* 0xfffffffc00f08947 */ /* 0x000fea000383ffff */
[----:B------:R-:W-:Y:S01]  /*0be0*/  ULDC.64 UR4, c[0x0][0x598] ;  /* 0x0001660000047ab9 */ /* 0x000fe20000000a00 */
[----:B------:R-:W-:Y:S01]  /*0bf0*/  ULDC.64 UR36, c[0x0][0x208] ;  /* 0x0000820000247ab9 */ /* 0x000fe20000000a00 */
[----:B------:R-:W-:-:S04]  /*0c00*/  ISETP.NE.U32.AND P0, PT, RZ, UR4, PT ;  /* 0x00000004ff007c0c */ /* 0x000fc8000bf05070 */
[----:B------:R-:W-:-:S13]  /*0c10*/  ISETP.NE.AND.EX P0, PT, RZ, UR5, PT, P0 ;  /* 0x00000005ff007c0c */ /* 0x000fda000bf05300 */
[----:B------:R-:W-:Y:S05]  /*0c20*/  @!P0 BRA `(.L_x_7) ;  /* 0x00000000001c8947 */ /* 0x000fea0003800000 */
[----:B------:R-:W0:Y:S02]  /*0c30*/  LDC.64 R4, c[0x0][0x598] ;  /* 0x00016600ff047b82 */ /* 0x000e240000000a00 */
[----:B0-----:R-:W2:Y:S02]  /*0c40*/  LDG.E.64 R4, desc[UR36][R4.64] ;  /* 0x0000002404047981 */ /* 0x001ea4000c1e1b00 */
[----:B--2---:R-:W-:-:S04]  /*0c50*/  ISETP.NE.U32.AND P0, PT, R4, RZ, PT ;  /* 0x000000ff0400720c */ /* 0x004fc80003f05070 */
[----:B------:R-:W-:-:S13]  /*0c60*/  ISETP.NE.AND.EX P0, PT, R5, RZ, PT, P0 ;  /* 0x000000ff0500720c */ /* 0x000fda0003f05300 */
[----:B------:R-:W-:Y:S05]  /*0c70*/  @!P0 BRA `(.L_x_7) ;  /* 0x0000000000088947 */ /* 0x000fea0003800000 */
[----:B------:R0:W5:Y:S01]  /*0c80*/  LD.E R154, desc[UR36][R4.64] ;  /* 0x00000024049a7980 */ /* 0x000162000c101900 */
[----:B------:R-:W-:Y:S05]  /*0c90*/  BRA `(.L_x_8) ;  /* 0x0000000000247947 */ /* 0x000fea0003800000 */
.L_x_7:
[----:B------:R-:W-:Y:S02]  /*0ca0*/  ULDC.64 UR4, c[0x0][0x588] ;  /* 0x0001620000047ab9 */ /* 0x000fe40000000a00 */
[----:B------:R-:W-:-:S04]  /*0cb0*/  ISETP.NE.U32.AND P0, PT, RZ, UR4, PT ;  /* 0x00000004ff007c0c */ /* 0x000fc8000bf05070 */
[----:B------:R-:W-:-:S13]  /*0cc0*/  ISETP.NE.AND.EX P0, PT, RZ, UR5, PT, P0 ;  /* 0x00000005ff007c0c */ /* 0x000fda000bf05300 */
[----:B------:R-:W-:Y:S05]  /*0cd0*/  @!P0 BRA `(.L_x_9) ;  /* 0x00000000000c8947 */ /* 0x000fea0003800000 */
[----:B------:R-:W0:Y:S02]  /*0ce0*/  LDC.64 R154, c[0x0][0x588] ;  /* 0x00016200ff9a7b82 */ /* 0x000e240000000a00 */
[----:B0-----:R1:W5:Y:S01]  /*0cf0*/  LDG.E R154, desc[UR36][R154.64] ;  /* 0x000000249a9a7981 */ /* 0x001362000c1e1900 */
[----:B------:R-:W-:Y:S05]  /*0d00*/  BRA `(.L_x_8) ;  /* 0x0000000000087947 */ /* 0x000fea0003800000 */
.L_x_9:
[----:B------:R-:W-:Y:S02]  /*0d10*/  ULDC UR4, c[0x0][0x580] ;  /* 0x0001600000047ab9 */ /* 0x000fe40000000800 */
[----:B------:R-:W-:-:S07]  /*0d20*/  IMAD.U32 R154, RZ, RZ, UR4 ;  /* 0x00000004ff9a7e24 */ /* 0x000fce000f8e00ff */
.L_x_8:
[----:B------:R-:W-:Y:S02]  /*0d30*/  ULDC.64 UR4, c[0x0][0x5a0] ;  /* 0x0001680000047ab9 */ /* 0x000fe40000000a00 */
[----:B------:R-:W-:-:S04]  /*0d40*/  ISETP.NE.U32.AND P0, PT, RZ, UR4, PT ;  /* 0x00000004ff007c0c */ /* 0x000fc8000bf05070 */
[----:B------:R-:W-:-:S13]  /*0d50*/  ISETP.NE.AND.EX P0, PT, RZ, UR5, PT, P0 ;  /* 0x00000005ff007c0c */ /* 0x000fda000bf05300 */
[----:B------:R-:W-:Y:S05]  /*0d60*/  @!P0 BRA `(.L_x_10) ;  /* 0x00000000001c8947 */ /* 0x000fea0003800000 */
[----:B0-----:R-:W0:Y:S02]  /*0d70*/  LDC.64 R4, c[0x0][0x5a0] ;  /* 0x00016800ff047b82 */ /* 0x001e240000000a00 */
[----:B0-----:R-:W2:Y:S02]  /*0d80*/  LDG.E.64 R4, desc[UR36][R4.64] ;  /* 0x0000002404047981 */ /* 0x001ea4000c1e1b00 */
[----:B--2---:R-:W-:-:S04]  /*0d90*/  ISETP.NE.U32.AND P0, PT, R4, RZ, PT ;  /* 0x000000ff0400720c */ /* 0x004fc80003f05070 */
[----:B------:R-:W-:-:S13]  /*0da0*/  ISETP.NE.AND.EX P0, PT, R5, RZ, PT, P0 ;  /* 0x000000ff0500720c */ /* 0x000fda0003f05300 */
[----:B------:R-:W-:Y:S05]  /*0db0*/  @!P0 BRA `(.L_x_10) ;  /* 0x0000000000088947 */ /* 0x000fea0003800000 */
[----:B-1----:R0:W5:Y:S01]  /*0dc0*/  LD.E R155, desc[UR36][R4.64] ;  /* 0x00000024049b7980 */ /* 0x002162000c101900 */
[----:B------:R-:W-:Y:S05]  /*0dd0*/  BRA `(.L_x_11) ;  /* 0x0000000000247947 */ /* 0x000fea0003800000 */
.L_x_10:
[----:B------:R-:W-:Y:S02]  /*0de0*/  ULDC.64 UR4, c[0x0][0x590] ;  /* 0x0001640000047ab9 */ /* 0x000fe40000000a00 */
[----:B------:R-:W-:-:S04]  /*0df0*/  ISETP.NE.U32.AND P0, PT, RZ, UR4, PT ;  /* 0x00000004ff007c0c */ /* 0x000fc8000bf05070 */
[----:B------:R-:W-:-:S13]  /*0e00*/  ISETP.NE.AND.EX P0, PT, RZ, UR5, PT, P0 ;  /* 0x00000005ff007c0c */ /* 0x000fda000bf05300 */
[----:B------:R-:W-:Y:S05]  /*0e10*/  @!P0 BRA `(.L_x_12) ;  /* 0x00000000000c8947 */ /* 0x000fea0003800000 */
[----:B0-----:R-:W1:Y:S02]  /*0e20*/  LDC.64 R4, c[0x0][0x590] ;  /* 0x00016400ff047b82 */ /* 0x001e640000000a00 */
[----:B-1----:R1:W5:Y:S01]  /*0e30*/  LDG.E R155, desc[UR36][R4.64] ;  /* 0x00000024049b7981 */ /* 0x002362000c1e1900 */
[----:B------:R-:W-:Y:S05]  /*0e40*/  BRA `(.L_x_11) ;  /* 0x0000000000087947 */ /* 0x000fea0003800000 */
.L_x_12:
[----:B------:R-:W-:Y:S02]  /*0e50*/  ULDC UR4, c[0x0][0x584] ;  /* 0x0001610000047ab9 */ /* 0x000fe40000000800 */
[----:B-1----:R-:W-:-:S07]  /*0e60*/  IMAD.U32 R155, RZ, RZ, UR4 ;  /* 0x00000004ff9b7e24 */ /* 0x002fce000f8e00ff */
.L_x_11:
[----:B------:R-:W-:-:S13]  /*0e70*/  LOP3.LUT P0, RZ, R0, 0xff, RZ, 0xc0, !PT ;  /* 0x000000ff00ff7812 */ /* 0x000fda000780c0ff */
[----:B------:R-:W-:Y:S05]  /*0e80*/  @!P0 EXIT ;  /* 0x000000000000894d */ /* 0x000fea0003800000 */
[----:B------:R-:W-:Y:S01]  /*0e90*/  ULDC UR4, c[0x0][0x28c] ;  /* 0x0000a30000047ab9 */ /* 0x000fe20000000800 */
[----:B------:R-:W-:Y:S01]  /*0ea0*/  LOP3.LUT R164, R19, 0x1, RZ, 0xfc, !PT ;  /* 0x0000000113a47812 */ /* 0x000fe200078efcff */
[----:B------:R-:W-:Y:S01]  /*0eb0*/  UIADD3 UR4, UR4, 0x7f, URZ ;  /* 0x0000007f04047890 */ /* 0x000fe2000fffe03f */
[----:B------:R-:W-:Y:S01]  /*0ec0*/  UMOV UR38, URZ ;  /* 0x0000003f00267c82 */ /* 0x000fe20008000000 */
[----:B------:R-:W-:Y:S02]  /*0ed0*/  UMOV UR39, URZ ;  /* 0x0000003f00277c82 */ /* 0x000fe40008000000 */
[----:B------:R-:W-:-:S04]  /*0ee0*/  USHF.R.S32.HI UR5, URZ, 0x1f, UR4 ;  /* 0x0000001f3f057899 */ /* 0x000fc80008011404 */
[----:B------:R-:W-:-:S04]  /*0ef0*/  ULEA.HI UR5, UR5, UR4, URZ, 0x7 ;  /* 0x0000000405057291 */ /* 0x000fc8000f8f383f */
[----:B------:R-:W-:-:S12]  /*0f00*/  USHF.R.S32.HI UR40, URZ, 0x7, UR5 ;  /* 0x000000073f287899 */ /* 0x000fd80008011405 */
.L_x_284:
[----:B------:R-:W-:Y:S01]  /*0f10*/  LOP3.LUT R0, R18, 0x80, RZ, 0xc0, !PT ;  /* 0x0000008012007812 */ /* 0x000fe200078ec0ff */
[----:B--2---:R-:W2:Y:S01]  /*0f20*/  S2UR UR7, SR_CgaCtaId ;  /* 0x00000000000779c3 */ /* 0x004ea20000008800 */
[----:B------:R-:W-:Y:S02]  /*0f30*/  UMOV UR6, 0x400 ;  /* 0x0000040000067882 */ /* 0x000fe40000000000 */
[----:B------:R-:W-:-:S06]  /*0f40*/  SHF.R.U32.HI R0, RZ, 0x7, R0 ;  /* 0x00000007ff007819 */ /* 0x000fcc0000011600 */
[----:B---3--:R-:W3:Y:S01]  /*0f50*/  SHFL.IDX PT, R0, R0, RZ, 0x1f ;  /* 0x00001fff00007589 */ /* 0x008ee200000e0000 */
[----:B--2---:R-:W-:Y:S01]  /*0f60*/  ULEA UR42, UR7, UR6, 0x18 ;  /* 0x00000006072a7291 */ /* 0x004fe2000f8ec03f */
[----:B---3--:R-:W-:-:S13]  /*0f70*/  R2UR UR4, R0 ;  /* 0x00000000000472ca */ /* 0x008fda00000e0000 */
[----:B------:R-:W-:-:S04]  /*0f80*/  ULEA.HI UR5, UR4, UR4, URZ, 0x1 ;  /* 0x0000000404057291 */ /* 0x000fc8000f8f083f */
[----:B------:R-:W-:-:S04]  /*0f90*/  ULOP3.LUT UR5, UR5, 0x7fffe, URZ, 0xc0, !UPT ;  /* 0x0007fffe05057892 */ /* 0x000fc8000f8ec03f */
[----:B------:R-:W-:-:S03]  /*0fa0*/  UIADD3 UR5, UR4, -UR5, URZ ;  /* 0x8000000504057290 */ /* 0x000fc6000fffe03f */
[----:B------:R-:W-:Y:S01]  /*0fb0*/  ULDC UR4, c[0x0][0x28c] ;  /* 0x0000a30000047ab9 */ /* 0x000fe20000000800 */
[----:B------:R-:W-:Y:S01]  /*0fc0*/  ULEA UR5, UR5, UR42, 0xd ;  /* 0x0000002a05057291 */ /* 0x000fe2000f8e683f */
[----:B------:R-:W-:-:S03]  /*0fd0*/  ISETP.LT.AND P0, PT, RZ, UR4, PT ;  /* 0x00000004ff007c0c */ /* 0x000fc6000bf01270 */
[----:B------:R-:W-:-:S04]  /*0fe0*/  UIADD3 UR5, UR5, 0x100, URZ ;  /* 0x0000010005057890 */ /* 0x000fc8000fffe03f */
[----:B------:R-:W-:-:S04]  /*0ff0*/  USHF.R.U32.HI UR5, URZ, 0x4, UR5 ;  /* 0x000000043f057899 */ /* 0x000fc80008011605 */
[----:B------:R-:W-:Y:S02]  /*1000*/  ULOP3.LUT UR41, UR5, 0x3fff, URZ, 0xc0, !UPT ;  /* 0x00003fff05297892 */ /* 0x000fe4000f8ec03f */
[----:B-1--45:R-:W-:Y:S10]  /*1010*/  @P0 BRA `(.L_x_13) ;  /* 0x0000000000400947 */ /* 0x032ff40003800000 */
[----:B------:R-:W-:Y:S01]  /*1020*/  MOV R0, 0x0 ;  /* 0x0000000000007802 */ /* 0x000fe20000000f00 */
[----:B------:R-:W-:Y:S01]  /*1030*/  ULDC.64 UR4, c[0x4][0x68] ;  /* 0x01001a0000047ab9 */ /* 0x000fe20000000a00 */
[----:B------:R-:W-:Y:S01]  /*1040*/  ULDC.64 UR6, c[0x4][0x8] ;  /* 0x0100020000067ab9 */ /* 0x000fe20000000a00 */
[----:B01----:R-:W-:Y:S01]  /*1050*/  IMAD.U32 R4, RZ, RZ, UR4 ;  /* 0x00000004ff047e24 */ /* 0x003fe2000f8e00ff */
[----:B------:R0:W1:Y:S01]  /*1060*/  LDC.64 R14, c[0x4][R0] ;  /* 0x01000000000e7b82 */ /* 0x0000620000000a00 */
[----:B------:R-:W-:Y:S01]  /*1070*/  IMAD.U32 R5, RZ, RZ, UR5 ;  /* 0x00000005ff057e24 */ /* 0x000fe2000f8e00ff */
[----:B------:R-:W-:Y:S01]  /*1080*/  ULDC.64 UR4, c[0x4][0x70] ;  /* 0x01001c0000047ab9 */ /* 0x000fe20000000a00 */
[----:B------:R-:W-:Y:S01]  /*1090*/  IMAD.U32 R10, RZ, RZ, UR6 ;  /* 0x00000006ff0a7e24 */ /* 0x000fe2000f8e00ff */
[----:B------:R-:W-:Y:S01]  /*10a0*/  MOV R6, UR4 ;  /* 0x0000000400067c02 */ /* 0x000fe20008000f00 */
[----:B------:R-:W-:Y:S02]  /*10b0*/  IMAD.U32 R7, RZ, RZ, UR5 ;  /* 0x00000005ff077e24 */ /* 0x000fe4000f8e00ff */
[----:B------:R-:W-:-:S02]  /*10c0*/  IMAD.U32 R11, RZ, RZ, UR7 ;  /* 0x00000007ff0b7e24 */ /* 0x000fc4000f8e00ff */
[----:B------:R-:W-:Y:S02]  /*10d0*/  IMAD.MOV.U32 R8, RZ, RZ, 0x1e1 ;  /* 0x000001e1ff087424 */ /* 0x000fe400078e00ff */
[----:B------:R-:W-:Y:S02]  /*10e0*/  IMAD.MOV.U32 R12, RZ, RZ, 0x1 ;  /* 0x00000001ff0c7424 */ /* 0x000fe400078e00ff */
[----:B0-----:R-:W-:-:S07]  /*10f0*/  IMAD.MOV.U32 R13, RZ, RZ, RZ ;  /* 0x000000ffff0d7224 */ /* 0x001fce00078e00ff */
[----:B------:R-:W-:-:S07]  /*1100*/  LEPC R20, `(.L_x_13) ;  /* 0x000000001014794e */ /* 0x000fce0000000000 */
[----:B-1---5:R-:W-:Y:S05]  /*1110*/  CALL.ABS.NOINC R14 ;  /* 0x000000000e007343 */ /* 0x022fea0003c00000 */
.L_x_13:
[----:B------:R-:W-:-:S13]  /*1120*/  ISETP.NE.AND P0, PT, R164, 0x3, PT ;  /* 0x00000003a400780c */ /* 0x000fda0003f05270 */
[----:B------:R-:W-:Y:S05]  /*1130*/  @!P0 BRA `(.L_x_14) ;  /* 0x0000000000048947 */ /* 0x000fea0003800000 */
[----:B------:R-:W-:Y:S01]  /*1140*/  BPT.TRAP 0x1 ;  /* 0x000000040000795c */ /* 0x000fe20000300000 */
.L_x_14:
[----:B------:R-:W-:Y:S01]  /*1150*/  IMAD.U32 R0, RZ, RZ, UR38 ;  /* 0x00000026ff007e24 */ /* 0x000fe2000f8e00ff */
[----:B------:R-:W-:-:S04]  /*1160*/  MOV R3, UR39 ;  /* 0x0000002700037c02 */ /* 0x000fc80008000f00 */
[----:B------:R-:W-:Y:S02]  /*1170*/  LEA R3, R3, UR42, 0x3 ;  /* 0x0000002a03037c11 */ /* 0x000fe4000f8e18ff */
[----:B------:R-:W-:-:S04]  /*1180*/  SHF.L.U32 R0, R0, 0x1f, RZ ;  /* 0x0000001f00007819 */ /* 0x000fc800000006ff */
[----:B------:R2:W3:Y:S01]  /*1190*/  SYNCS.PHASECHK.TRANS64.TRYWAIT P1, [R3+URZ], R0 ;  /* 0x00000000030075a7 */ /* 0x0004e2000802017f */
[----:B------:R-:W-:Y:S05]  /*11a0*/  @!P0 BRA `(.L_x_15) ;  /* 0x0000000000048947 */ /* 0x000fea0003800000 */
[----:B------:R-:W-:Y:S01]  /*11b0*/  BPT.TRAP 0x1 ;  /* 0x000000040000795c */ /* 0x000fe20000300000 */
.L_x_15:
[----:B---3--:R-:W-:Y:S05]  /*11c0*/  @P1 BRA `(.L_x_16) ;  /* 0x0000000000081947 */ /* 0x008fea0003800000 */
[----:B------:R-:W3:Y:S02]  /*11d0*/  SYNCS.PHASECHK.TRANS64.TRYWAIT P1, [R3+URZ], R0 ;  /* 0x00000000030075a7 */ /* 0x000ee4000802017f */
[----:B---3--:R-:W-:Y:S05]  /*11e0*/  @!P1 BRA `(.L_x_17) ;  /* 0x000000b400949947 */ /* 0x008fea0003800000 */
.L_x_16:
[----:B------:R-:W-:-:S04]  /*11f0*/  UISETP.LT.AND UP0, UPT, UR40, 0x1, UPT ;  /* 0x000000012800788c */ /* 0x000fc8000bf01270 */
[----:B------:R-:W-:-:S04]  /*1200*/  USEL UR4, UR40, 0x1, UP0 ;  /* 0x0000000128047887 */ /* 0x000fc80008000000 */
[----:B------:R-:W-:-:S06]  /*1210*/  UIADD3 UR4, UR40, -UR4, URZ ;  /* 0x8000000428047290 */ /* 0x000fcc000fffe03f */
[----:B--23--:R-:W-:Y:S01]  /*1220*/  IMAD.U32 R0, RZ, RZ, UR4 ;  /* 0x00000004ff007e24 */ /* 0x00cfe2000f8e00ff */
[----:B------:R-:W-:Y:S05]  /*1230*/  WARPSYNC.ALL ;  /* 0x0000000000007948 */ /* 0x000fea0003800000 */
[----:B------:R-:W-:Y:S01]  /*1240*/  ISETP.GE.AND P1, PT, R0, 0x1, PT ;  /* 0x000000010000780c */ /* 0x000fe20003f26270 */
[----:B------:R-:W-:Y:S01]  /*1250*/  UIADD3 UR4, UR42, 0x30100, URZ ;  /* 0x000301002a047890 */ /* 0x000fe2000fffe03f */
[----:B------:R-:W-:Y:S01]  /*1260*/  WARPGROUP.ARRIVE ;  /* 0x00000000000079c5 */ /* 0x000fe20000000000 */
[----:B------:R-:W-:Y:S01]  /*1270*/  UMOV UR9, 0x40000040 ;  /* 0x4000004000097882 */ /* 0x000fe20000000000 */
[----:B------:R-:W-:Y:S01]  /*1280*/  UMOV UR11, 0x40000040 ;  /* 0x40000040000b7882 */ /* 0x000fe20000000000 */
[----:B------:R-:W-:Y:S01]  /*1290*/  USHF.R.U32.HI UR4, URZ, 0x4, UR4 ;  /* 0x000000043f047899 */ /* 0x000fe20008011604 */
[----:B------:R-:W-:Y:S01]  /*12a0*/  UMOV UR15, UR11 ;  /* 0x0000000b000f7c82 */ /* 0x000fe20008000000 */
[----:B------:R-:W-:-:S02]  /*12b0*/  UMOV UR13, 0x40000040 ;  /* 0x40000040000d7882 */ /* 0x000fc40000000000 */
[----:B------:R-:W-:Y:S02]  /*12c0*/  ULOP3.LUT UR5, UR4, 0x3fff, URZ, 0xc0, !UPT ;  /* 0x00003fff04057892 */ /* 0x000fe4000f8ec03f */
[----:B------:R-:W-:Y:S02]  /*12d0*/  ULOP3.LUT UR4, UR41, 0x10000, URZ, 0xfc, !UPT ;  /* 0x0001000029047892 */ /* 0x000fe4000f8efc3f */
[----:B------:R-:W-:Y:S02]  /*12e0*/  ULOP3.LUT UR5, UR5, 0x10000, URZ, 0xfc, !UPT ;  /* 0x0001000005057892 */ /* 0x000fe4000f8efc3f */
[----:B------:R-:W-:Y:S02]  /*12f0*/  ULEA UR8, UR39, UR4, 0xc ;  /* 0x0000000427087291 */ /* 0x000fe4000f8e603f */
[----:B------:R-:W-:Y:S02]  /*1300*/  ULEA UR6, UR39, UR5, 0xb ;  /* 0x0000000527067291 */ /* 0x000fe4000f8e583f */
[----:B------:R-:W-:-:S05]  /*1310*/  UIADD3 UR12, UR8, 0x400, URZ ;  /* 0x00000400080c7890 */ /* 0x000fca000fffe03f */
[----:B------:R-:W-:Y:S02]  /*1320*/  UMOV UR10, UR6 ;  /* 0x00000006000a7c82 */ /* 0x000fe40008000000 */
[----:B------:R-:W-:Y:S01]  /*1330*/  HGMMA.64x128x16.F32 R88, gdesc[UR8], RZ, !UPT, gsb0 ;  /* 0x01e00000085879f0 */ /* 0x000fe2000c0008ff */
[----:B------:R-:W-:Y:S02]  /*1340*/  UMOV UR14, UR10 ;  /* 0x0000000a000e7c82 */ /* 0x000fe40008000000 */
[----:B------:R-:W-:Y:S02]  /*1350*/  WARPGROUP.DEPBAR.LE gsb0, 0x0 ;  /* 0x00008000000079c5 */ /* 0x000fe40000010000 */
[----:B------:R-:W-:-:S07]  /*1360*/  WARPGROUP.ARRIVE ;  /* 0x00000000000079c5 */ /* 0x000fce0000000000 */
[----:B------:R-:W-:Y:S01]  /*1370*/  HGMMA.64x128x16.F32 R24, gdesc[UR12], RZ, !UPT, gsb0 ;  /* 0x01e000000c1879f0 */ /* 0x000fe2000c0008ff */
[----:B------:R-:W-:Y:S02]  /*1380*/  UIADD3 UR12, UR8, 0x2, URZ ;  /* 0x00000002080c7890 */ /* 0x000fe4000fffe03f */
[----:B------:R-:W-:Y:S01]  /*1390*/  UIADD3 UR14, UR6, 0x2, URZ ;  /* 0x00000002060e7890 */ /* 0x000fe2000fffe03f */
[----:B------:R-:W-:Y:S01]  /*13a0*/  UMOV UR13, 0x40000040 ;  /* 0x40000040000d7882 */ /* 0x000fe20000000000 */
[----:B------:R-:W-:Y:S01]  /*13b0*/  UMOV UR15, 0x40000040 ;  /* 0x40000040000f7882 */ /* 0x000fe20000000000 */
[----:B------:R-:W-:Y:S02]  /*13c0*/  WARPGROUP.DEPBAR.LE gsb0, 0x0 ;  /* 0x00008000000079c5 */ /* 0x000fe40000010000 */
[----:B------:R-:W-:-:S06]  /*13d0*/  WARPGROUP.ARRIVE ;  /* 0x00000000000079c5 */ /* 0x000fcc0000000000 */
[----:B------:R-:W-:Y:S01]  /*13e0*/  HGMMA.64x128x16.F32 R88, gdesc[UR12], R88, gsb0 ;  /* 0x01e000000c5879f0 */ /* 0x000fe20008000858 */
[----:B------:R-:W-:Y:S01]  /*13f0*/  UIADD3 UR12, UR8, 0x402, URZ ;  /* 0x00000402080c7890 */ /* 0x000fe2000fffe03f */
[----:B------:R-:W-:Y:S01]  /*1400*/  UMOV UR13, 0x40000040 ;  /* 0x40000040000d7882 */ /* 0x000fe20000000000 */
[----:B------:R-:W-:Y:S02]  /*1410*/  WARPGROUP.DEPBAR.LE gsb0, 0x0 ;  /* 0x00008000000079c5 */ /* 0x000fe40000010000 */
[----:B------:R-:W-:-:S07]  /*1420*/  WARPGROUP.ARRIVE ;  /* 0x00000000000079c5 */ /* 0x000fce0000000000 */
[----:B------:R-:W-:Y:S01]  /*1430*/  HGMMA.64x128x16.F32 R24, gdesc[UR12], R24, gsb0 ;  /* 0x01e000000c1879f0 */ /* 0x000fe20008000818 */
        /* <DEDUP_REMOVED lines=71> */
[----:B------:R-:W-:Y:S03]  /*18b0*/  HGMMA.64x128x16.F32 R24, gdesc[UR12], R24, gsb0 ;  /* 0x01e000000c1879f0 */ /* 0x000fe60008000818 */
[----:B------:R-:W-:Y:S02]  /*18c0*/  WARPGROUP.DEPBAR.LE gsb0, 0x0 ;  /* 0x00008000000079c5 */ /* 0x000fe40000010000 */
[----:B------:R-:W-:Y:S05]  /*18d0*/  @!P1 BRA `(.L_x_18) ;  /* 0x00000008002c9947 */ /* 0x000fea0003800000 */
[----:B------:R-:W-:-:S04]  /*18e0*/  UIADD3 UR6, UR39, 0x1, URZ ;  /* 0x0000000127067890 */ /* 0x000fc8000fffe03f */
[----:B------:R-:W-:-:S04]  /*18f0*/  UISETP.NE.AND UP0, UPT, UR6, 0x3, UPT ;  /* 0x000000030600788c */ /* 0x000fc8000bf05270 */
[----:B------:R-:W-:Y:S02]  /*1900*/  USEL UR7, URZ, 0x1, UP0 ;  /* 0x000000013f077887 */ /* 0x000fe40008000000 */
[----:B------:R-:W-:Y:S02]  /*1910*/  USEL UR6, UR6, URZ, UP0 ;  /* 0x0000003f06067287 */ /* 0x000fe40008000000 */
[----:B------:R-:W-:-:S06]  /*1920*/  ULOP3.LUT UR7, UR38, UR7, URZ, 0x3c, !UPT ;  /* 0x0000000726077292 */ /* 0x000fcc000f8e3c3f */
[----:B01----:R-:W-:Y:S01]  /*1930*/  IMAD.U32 R5, RZ, RZ, UR7 ;  /* 0x00000007ff057e24 */ /* 0x003fe2000f8e00ff */
[----:B------:R-:W-:-:S06]  /*1940*/  UMOV UR7, UR39 ;  /* 0x0000002700077c82 */ /* 0x000fcc0008000000 */
.L_x_25:
[----:B01----:R-:W-:Y:S05]  /*1950*/  @!P0 BRA `(.L_x_19) ;  /* 0x0000000000048947 */ /* 0x003fea0003800000 */
[----:B------:R-:W-:Y:S01]  /*1960*/  BPT.TRAP 0x1 ;  /* 0x000000040000795c */ /* 0x000fe20000300000 */
.L_x_19:
[----:B------:R-:W0:Y:S01]  /*1970*/  S2UR UR9, SR_CgaCtaId ;  /* 0x00000000000979c3 */ /* 0x000e220000008800 */
[----:B------:R-:W-:Y:S01]  /*1980*/  UMOV UR8, 0x400 ;  /* 0x0000040000087882 */ /* 0x000fe20000000000 */
[----:B------:R-:W-:Y:S01]  /*1990*/  SHF.L.U32 R3, R5, 0x1f, RZ ;  /* 0x0000001f05037819 */ /* 0x000fe200000006ff */
[----:B0-----:R-:W-:-:S04]  /*19a0*/  ULEA UR8, UR9, UR8, 0x18 ;  /* 0x0000000809087291 */ /* 0x001fc8000f8ec03f */
[----:B------:R-:W-:-:S09]  /*19b0*/  ULEA UR9, UR6, UR8, 0x3 ;  /* 0x0000000806097291 */ /* 0x000fd2000f8e183f */
[----:B------:R0:W1:Y:S01]  /*19c0*/  SYNCS.PHASECHK.TRANS64.TRYWAIT P1, [UR9], R3 ;  /* 0x00000003ff0075a7 */ /* 0x0000620008020149 */
[----:B------:R-:W-:Y:S05]  /*19d0*/  @!P0 BRA `(.L_x_20) ;  /* 0x0000000000048947 */ /* 0x000fea0003800000 */
[----:B------:R-:W-:Y:S01]  /*19e0*/  BPT.TRAP 0x1 ;  /* 0x000000040000795c */ /* 0x000fe20000300000 */
.L_x_20:
[----:B-1----:R-:W-:Y:S05]  /*19f0*/  @P1 BRA `(.L_x_21) ;  /* 0x0000000000081947 */ /* 0x002fea0003800000 */
[----:B------:R-:W1:Y:S02]  /*1a00*/  SYNCS.PHASECHK.TRANS64.TRYWAIT P1, [UR9], R3 ;  /* 0x00000003ff0075a7 */ /* 0x000e640008020149 */
[----:B-1----:R-:W-:Y:S05]  /*1a10*/  @!P1 BRA `(.L_x_22) ;  /* 0x000000ac009c9947 */ /* 0x002fea0003800000 */
.L_x_21:
[----:B------:R-:W-:Y:S01]  /*1a20*/  ULEA UR12, UR6, UR4, 0xc ;  /* 0x00000004060c7291 */ /* 0x000fe2000f8e603f */
[----:B------:R-:W-:Y:S01]  /*1a30*/  WARPGROUP.ARRIVE ;  /* 0x00000000000079c5 */ /* 0x000fe20000000000 */
[----:B------:R-:W-:Y:S01]  /*1a40*/  ULEA UR10, UR6, UR5, 0xb ;  /* 0x00000005060a7291 */ /* 0x000fe2000f8e583f */
[----:B------:R-:W-:Y:S01]  /*1a50*/  UMOV UR13, 0x40000040 ;  /* 0x40000040000d7882 */ /* 0x000fe20000000000 */
[----:B------:R-:W-:Y:S01]  /*1a60*/  UMOV UR15, 0x40000040 ;  /* 0x40000040000f7882 */ /* 0x000fe20000000000 */
[----:B------:R-:W-:Y:S01]  /*1a70*/  UIADD3 UR16, UR12, 0x400, URZ ;  /* 0x000004000c107890 */ /* 0x000fe2000fffe03f */
[----:B------:R-:W-:-:S03]  /*1a80*/  UMOV UR19, UR15 ;  /* 0x0000000f00137c82 */ /* 0x000fc60008000000 */
[----:B------:R-:W-:Y:S01]  /*1a90*/  UMOV UR14, UR10 ;  /* 0x0000000a000e7c82 */ /* 0x000fe20008000000 */
[----:B------:R-:W-:Y:S01]  /*1aa0*/  UMOV UR17, 0x40000040 ;  /* 0x4000004000117882 */ /* 0x000fe20000000000 */
[----:B------:R-:W-:Y:S01]  /*1ab0*/  HGMMA.64x128x16.F32 R88, gdesc[UR12], R88, gsb0 ;  /* 0x01e000000c5879f0 */ /* 0x000fe20008000858 */
[----:B------:R-:W-:Y:S02]  /*1ac0*/  UMOV UR18, UR14 ;  /* 0x0000000e00127c82 */ /* 0x000fe40008000000 */
        /* <DEDUP_REMOVED lines=89> */
[----:B------:R-:W-:Y:S01]  /*2060*/  BPT.TRAP 0x1 ;  /* 0x000000040000795c */ /* 0x000fe20000300000 */
.L_x_23:
[----:B------:R-:W-:Y:S01]  /*2070*/  ULEA UR8, UR7, UR8, 0x3 ;  /* 0x0000000807087291 */ /* 0x000fe2000f8e183f */
[----:B------:R-:W-:-:S03]  /*2080*/  ISETP.GT.U32.AND P1, PT, R19, 0x1, PT ;  /* 0x000000011300780c */ /* 0x000fc60003f24070 */
[----:B------:R-:W-:-:S04]  /*2090*/  UIADD3 UR8, UR8, 0x18, URZ ;  /* 0x0000001808087890 */ /* 0x000fc8000fffe03f */
[----:B------:R-:W-:-:S09]  /*20a0*/  UPRMT UR8, URZ, 0x654, UR8 ;  /* 0x000006543f087896 */ /* 0x000fd20008000008 */
[----:B------:R-:W-:Y:S01]  /*20b0*/  SYNCS.ARRIVE.TRANS64.RED.A1T0 RZ, [UR8], RZ ;  /* 0x000000ffffff79a7 */ /* 0x000fe20008100408 */
[----:B------:R-:W-:Y:S05]  /*20c0*/  @P1 BRA `(.L_x_24) ;  /* 0x0000000000041947 */ /* 0x000fea0003800000 */
[----:B------:R-:W-:Y:S01]  /*20d0*/  BPT.TRAP 0x1 ;  /* 0x000000040000795c */ /* 0x000fe20000300000 */
.L_x_24:
[----:B------:R-:W-:Y:S01]  /*20e0*/  UIADD3 UR6, UR6, 0x1, URZ ;  /* 0x0000000106067890 */ /* 0x000fe2000fffe03f */
[C---:B------:R-:W-:Y:S01]  /*20f0*/  ISETP.GT.AND P1, PT, R0.reuse, 0x1, PT ;  /* 0x000000010000780c */ /* 0x040fe20003f24270 */
[----:B------:R-:W-:Y:S01]  /*2100*/  UIADD3 UR7, UR7, 0x1, URZ ;  /* 0x0000000107077890 */ /* 0x000fe2000fffe03f */
[----:B------:R-:W-:Y:S01]  /*2110*/  VIADD R0, R0, 0xffffffff ;  /* 0xffffffff00007836 */ /* 0x000fe20000000000 */
[----:B------:R-:W-:Y:S02]  /*2120*/  UISETP.NE.AND UP0, UPT, UR6, 0x3, UPT ;  /* 0x000000030600788c */ /* 0x000fe4000bf05270 */
[----:B------:R-:W-:Y:S02]  /*2130*/  UISETP.NE.AND UP1, UPT, UR7, 0x3, UPT ;  /* 0x000000030700788c */ /* 0x000fe4000bf25270 */
[----:B------:R-:W-:Y:S02]  /*2140*/  USEL UR8, URZ, 0x1, UP0 ;  /* 0x000000013f087887 */ /* 0x000fe40008000000 */
[----:B------:R-:W-:-:S02]  /*2150*/  USEL UR6, UR6, URZ, UP0 ;  /* 0x0000003f06067287 */ /* 0x000fc40008000000 */
[----:B------:R-:W-:Y:S02]  /*2160*/  USEL UR7, UR7, URZ, UP1 ;  /* 0x0000003f07077287 */ /* 0x000fe40008800000 */
[----:B------:R-:W-:Y:S01]  /*2170*/  LOP3.LUT R5, R5, UR8, RZ, 0x3c, !PT ;  /* 0x0000000805057c12 */ /* 0x000fe2000f8e3cff */
[----:B------:R-:W-:Y:S09]  /*2180*/  @P1 BRA `(.L_x_25) ;  /* 0xfffffff400f01947 */ /* 0x000ff2000383ffff */
.L_x_18:
[----:B------:R-:W2:Y:S02]  /*2190*/  LDC R0, c[0x0][0x28c] ;  /* 0x0000a300ff007b82 */ /* 0x000ea40000000800 */
[----:B--2---:R-:W-:-:S13]  /*21a0*/  ISETP.GE.AND P1, PT, R0, 0x1, PT ;  /* 0x000000010000780c */ /* 0x004fda0003f26270 */
[----:B------:R-:W-:Y:S05]  /*21b0*/  @!P1 BRA `(.L_x_26) ;  /* 0x0000000000489947 */ /* 0x000fea0003800000 */
[----:B------:R-:W-:Y:S05]  /*21c0*/  @!P0 BRA `(.L_x_27) ;  /* 0x0000000000048947 */ /* 0x000fea0003800000 */
[----:B------:R-:W-:Y:S01]  /*21d0*/  BPT.TRAP 0x1 ;  /* 0x000000040000795c */ /* 0x000fe20000300000 */
.L_x_27:
[----:B------:R-:W2:Y:S01]  /*21e0*/  S2UR UR7, SR_CgaCtaId ;  /* 0x00000000000779c3 */ /* 0x000ea20000008800 */
[----:B------:R-:W-:Y:S01]  /*21f0*/  UISETP.LT.AND UP0, UPT, UR40, 0x1, UPT ;  /* 0x000000012800788c */ /* 0x000fe2000bf01270 */
[----:B------:R-:W-:-:S03]  /*2200*/  ISETP.GT.U32.AND P0, PT, R19, 0x1, PT ;  /* 0x000000011300780c */ /* 0x000fc60003f04070 */
[----:B------:R-:W-:-:S04]  /*2210*/  USEL UR6, UR40, 0x1, UP0 ;  /* 0x0000000128067887 */ /* 0x000fc80008000000 */
[----:B------:R-:W-:-:S04]  /*2220*/  UIADD3 UR6, UR39, UR40, -UR6 ;  /* 0x0000002827067290 */ /* 0x000fc8000fffe806 */
[----:B------:R-:W-:-:S04]  /*2230*/  UIMAD.WIDE.U32 UR4, UR6, -0x55555555, URZ ;  /* 0xaaaaaaab060478a5 */ /* 0x000fc8000f8e003f */
[----:B------:R-:W-:-:S03]  /*2240*/  USHF.R.U32.HI UR4, URZ, 0x1, UR5 ;  /* 0x000000013f047899 */ /* 0x000fc60008011605 */
[----:B------:R-:W-:Y:S01]  /*2250*/  UMOV UR5, 0x400 ;  /* 0x0000040000057882 */ /* 0x000fe20000000000 */
[----:B------:R-:W-:Y:S02]  /*2260*/  UIMAD UR6, UR4, -0x3, UR6 ;  /* 0xfffffffd040678a4 */ /* 0x000fe4000f8e0206 */
[----:B--2---:R-:W-:-:S04]  /*2270*/  ULEA UR5, UR7, UR5, 0x18 ;  /* 0x0000000507057291 */ /* 0x004fc8000f8ec03f */
[----:B------:R-:W-:-:S04]  /*2280*/  ULEA UR6, UR6, UR5, 0x3 ;  /* 0x0000000506067291 */ /* 0x000fc8000f8e183f */
[----:B------:R-:W-:-:S04]  /*2290*/  UIADD3 UR6, UR6, 0x18, URZ ;  /* 0x0000001806067890 */ /* 0x000fc8000fffe03f */
[----:B------:R-:W-:-:S09]  /*22a0*/  UPRMT UR6, URZ, 0x654, UR6 ;  /* 0x000006543f067896 */ /* 0x000fd20008000006 */
[----:B------:R-:W-:Y:S01]  /*22b0*/  SYNCS.ARRIVE.TRANS64.RED.A1T0 RZ, [UR6], RZ ;  /* 0x000000ffffff79a7 */ /* 0x000fe20008100406 */
[----:B------:R-:W-:Y:S05]  /*22c0*/  @P0 BRA `(.L_x_26) ;  /* 0x0000000000040947 */ /* 0x000fea0003800000 */
[----:B------:R-:W-:Y:S01]  /*22d0*/  BPT.TRAP 0x1 ;  /* 0x000000040000795c */ /* 0x000fe20000300000 */
.L_x_26:
[----:B------:R-:W2:Y:S01]  /*22e0*/  LDC R6, c[0x0][0x288] ;  /* 0x0000a200ff067b82 */ /* 0x000ea20000000800 */
[----:B01----:R-:W-:Y:S01]  /*22f0*/  LOP3.LUT R4, R18, 0x60, RZ, 0xc0, !PT ;  /* 0x0000006012047812 */ /* 0x003fe200078ec0ff */
[----:B------:R-:W-:Y:S01]  /*2300*/  IMAD.SHL.U32 R13, R153, 0x80, RZ ;  /* 0x00000080990d7824 */ /* 0x000fe200078e00ff */
[----:B------:R-:W-:Y:S01]  /*2310*/  UIADD3 UR39, UR40, UR39, URZ ;  /* 0x0000002728277290 */ /* 0x000fe2000fffe03f */
[----:B------:R-:W-:Y:S01]  /*2320*/  SHF.R.U32.HI R3, RZ, 0x2, R18 ;  /* 0x00000002ff037819 */ /* 0x000fe20000011612 */
[----:B------:R-:W-:Y:S01]  /*2330*/  IMAD.SHL.U32 R15, R152, 0x100, RZ ;  /* 0x00000100980f7824 */ /* 0x000fe200078e00ff */
[----:B------:R-:W-:Y:S01]  /*2340*/  SHF.R.U32.HI R10, RZ, 0x1, R4 ;  /* 0x00000001ff0a7819 */ /* 0x000fe20000011604 */
[----:B------:R-:W-:Y:S01]  /*2350*/  UISETP.GT.U32.AND UP0, UPT, UR39, 0x2, UPT ;  /* 0x000000022700788c */ /* 0x000fe2000bf04070 */
[----:B------:R-:W-:Y:S01]  /*2360*/  LOP3.LUT R4, R18, 0x3, RZ, 0xc0, !PT ;  /* 0x0000000312047812 */ /* 0x000fe200078ec0ff */
[----:B------:R-:W-:Y:S01]  /*2370*/  ULDC UR7, c[0x0][0x284] ;  /* 0x0000a10000077ab9 */ /* 0x000fe20000000800 */
[----:B------:R-:W-:Y:S01]  /*2380*/  LOP3.LUT R0, R22, 0x1, RZ, 0xc0, !PT ;  /* 0x0000000116007812 */ /* 0x000fe200078ec0ff */
[----:B------:R-:W-:Y:S01]  /*2390*/  UISETP.LT.U32.AND UP0, UPT, UR40, 0x3, UP0 ;  /* 0x000000032800788c */ /* 0x000fe20008701070 */
[----:B------:R-:W-:Y:S01]  /*23a0*/  LOP3.LUT R3, R3, 0x7, RZ, 0xc0, !PT ;  /* 0x0000000703037812 */ /* 0x000fe200078ec0ff */
[----:B------:R-:W-:Y:S01]  /*23b0*/  UISETP.GE.U32.AND UP1, UPT, UR40, 0x3, UPT ;  /* 0x000000032800788c */ /* 0x000fe2000bf26070 */
[----:B------:R-:W-:Y:S01]  /*23c0*/  SHF.R.S32.HI R21, RZ, 0x1f, R23 ;  /* 0x0000001fff157819 */ /* 0x000fe20000011417 */
[----:B------:R-:W-:Y:S01]  /*23d0*/  IMAD.SHL.U32 R8, R0, 0x40, RZ ;  /* 0x0000004000087824 */ /* 0x000fe200078e00ff */
[----:B------:R-:W-:Y:S01]  /*23e0*/  IADD3 R5, RZ, -R10, -R3 ;  /* 0x8000000aff057210 */ /* 0x000fe20007ffe803 */
[----:B------:R-:W-:Y:S01]  /*23f0*/  ULDC.64 UR8, c[0x0][0x5d0] ;  /* 0x0001740000087ab9 */ /* 0x000fe20000000a00 */
[----:B------:R-:W-:-:S02]  /*2400*/  UIMAD.WIDE.U32 UR4, UR39, -0x55555555, URZ ;  /* 0xaaaaaaab270478a5 */ /* 0x000fc4000f8e003f */
[----:B------:R-:W-:Y:S01]  /*2410*/  USEL UR6, URZ, 0x1, !UP0 ;  /* 0x000000013f067887 */ /* 0x000fe2000c000000 */
[----:B------:R-:W-:Y:S01]  /*2420*/  LOP3.LUT R3, R8, 0x40, R3, 0xe2, !PT ;  /* 0x0000004008037812 */ /* 0x000fe200078ee203 */
[----:B------:R-:W-:Y:S01]  /*2430*/  IMAD.WIDE R8, R152, 0x100, RZ ;  /* 0x0000010098087825 */ /* 0x000fe200078e02ff */
[----:B------:R-:W-:Y:S01]  /*2440*/  USHF.R.U32.HI UR4, URZ, 0x1, UR5 ;  /* 0x000000013f047899 */ /* 0x000fe20008011605 */
[----:B--2---:R-:W-:Y:S01]  /*2450*/  ISETP.GE.AND P0, PT, R13, R6, PT ;  /* 0x000000060d00720c */ /* 0x004fe20003f06270 */
[----:B------:R-:W-:Y:S01]  /*2460*/  ULOP3.LUT UR38, UR38, UR6, URZ, 0x3c, !UPT ;  /* 0x0000000626267292 */ /* 0x000fe2000f8e3c3f */
[----:B------:R-:W-:Y:S01]  /*2470*/  IMAD R12, R4, -0x2, R6 ;  /* 0xfffffffe040c7824 */ /* 0x000fe200078e0206 */
[----:B------:R-:W-:Y:S01]  /*2480*/  SHF.L.U32 R6, R18, 0x1, RZ ;  /* 0x0000000112067819 */ /* 0x000fe200000006ff */
[----:B------:R-:W-:Y:S01]  /*2490*/  IMAD R4, R21, UR8, RZ ;  /* 0x0000000815047c24 */ /* 0x000fe2000f8e02ff */
[----:B------:R-:W-:Y:S01]  /*24a0*/  ISETP.GE.OR P0, PT, R15, UR7, P0 ;  /* 0x000000070f007c0c */ /* 0x000fe20008706670 */
[----:B------:R-:W-:Y:S01]  /*24b0*/  IMAD R0, R0, -0x40, R5 ;  /* 0xffffffc000007824 */ /* 0x000fe200078e0205 */
[----:B------:R-:W-:Y:S01]  /*24c0*/  LOP3.LUT R6, R13, 0x6, R6, 0xf8, !PT ;  /* 0x000000060d067812 */ /* 0x000fe200078ef806 */
[----:B------:R-:W-:Y:S01]  /*24d0*/  IMAD R11, R23, UR9, R4 ;  /* 0x00000009170b7c24 */ /* 0x000fe2000f8e0204 */
[----:B------:R-:W-:Y:S01]  /*24e0*/  LOP3.LUT R153, R8, R3, R10, 0xfe, !PT ;  /* 0x0000000308997212 */ /* 0x000fe200078efe0a */
[----:B------:R-:W-:Y:S01]  /*24f0*/  UIMAD UR39, UR4, -0x3, UR39 ;  /* 0xfffffffd042778a4 */ /* 0x000fe2000f8e0227 */
[----:B------:R-:W-:Y:S01]  /*2500*/  SHF.R.S32.HI R7, RZ, 0x1f, R6 ;  /* 0x0000001fff077819 */ /* 0x000fe20000011406 */
[----:B------:R-:W-:Y:S01]  /*2510*/  @UP1 ULOP3.LUT UR38, UR38, 0x1, UR4, 0x78, !UPT ;  /* 0x0000000126261892 */ /* 0x000fe2000f8e7804 */
[----:B------:R-:W-:Y:S01]  /*2520*/  IADD3 R3, -R15, UR7, R0 ;  /* 0x000000070f037c10 */ /* 0x000fe2000fffe100 */
[----:B------:R-:W-:-:S02]  /*2530*/  IMAD.IADD R0, R12, 0x1, -R13 ;  /* 0x000000010c007824 */ /* 0x000fc400078e0a0d */
[----:B------:R-:W-:-:S04]  /*2540*/  IMAD.WIDE.U32 R4, R23, UR8, R6 ;  /* 0x0000000817047c25 */ /* 0x000fc8000f8e0006 */
[----:B------:R-:W-:Y:S02]  /*2550*/  IMAD.IADD R11, R5, 0x1, R11 ;  /* 0x00000001050b7824 */ /* 0x000fe400078e020b */
[----:B------:R-:W-:Y:S02]  /*2560*/  IMAD.MOV.U32 R152, RZ, RZ, -0x1 ;  /* 0xffffffffff987424 */ /* 0x000fe400078e00ff */
[----:B------:R-:W-:Y:S01]  /*2570*/  IMAD.MOV.U32 R10, RZ, RZ, R4 ;  /* 0x000000ffff0a7224 */ /* 0x000fe200078e0004 */
[----:B------:R-:W-:Y:S06]  /*2580*/  @P0 BRA `(.L_x_28) ;  /* 0x00000084006c0947 */ /* 0x000fec0003800000 */
[----:B------:R-:W0:Y:S01]  /*2590*/  LDC.64 R4, c[0x0][0x5c8] ;  /* 0x00017200ff047b82 */ /* 0x000e220000000a00 */
[----:B-----5:R-:W-:Y:S01]  /*25a0*/  FSETP.NEU.AND P0, PT, R155, RZ, PT ;  /* 0x000000ff9b00720b */ /* 0x020fe20003f0d000 */
[----:B------:R-:W-:Y:S01]  /*25b0*/  BSSY B0, `(.L_x_28) ;  /* 0x0000858000007945 */ /* 0x000fe20003800000 */
[----:B------:R-:W-:-:S04]  /*25c0*/  ISETP.GT.AND P3, PT, R3, RZ, PT ;  /* 0x000000ff0300720c */ /* 0x000fc80003f64270 */
[----:B------:R-:W-:Y:S01]  /*25d0*/  ISETP.GT.AND P1, PT, R0, RZ, P3 ;  /* 0x000000ff0000720c */ /* 0x000fe20001f24270 */
[-C--:B0-----:R-:W-:Y:S02]  /*25e0*/  IMAD R12, R9, R4.reuse, RZ ;  /* 0x00000004090c7224 */ /* 0x081fe400078e02ff */
[----:B------:R-:W-:-:S04]  /*25f0*/  IMAD.WIDE.U32 R166, R153, R4, R10 ;  /* 0x0000000499a67225 */ /* 0x000fc800078e000a */
[----:B------:R-:W-:-:S04]  /*2600*/  IMAD R11, R153, R5, R12 ;  /* 0x00000005990b7224 */ /* 0x000fc800078e020c */
[----:B------:R-:W-:Y:S01]  /*2610*/  IMAD.IADD R169, R167, 0x1, R11 ;  /* 0x00000001a7a97824 */ /* 0x000fe200078e020b */
[----:B------:R-:W-:Y:S06]  /*2620*/  @!P0 BRA `(.L_x_29) ;  /* 0x00000060000c8947 */ /* 0x000fec0003800000 */
[----:B------:R-:W0:Y:S01]  /*2630*/  LDC.64 R12, c[0x0][0x5b8] ;  /* 0x00016e00ff0c7b82 */ /* 0x000e220000000a00 */
[----:B------:R-:W-:-:S07]  /*2640*/  ULDC.64 UR4, c[0x0][0x5c0] ;  /* 0x0001700000047ab9 */ /* 0x000fce0000000a00 */
[----:B------:R-:W1:Y:S08]  /*2650*/  LDC.64 R14, c[0x0][0x5b0] ;  /* 0x00016c00ff0e7b82 */ /* 0x000e700000000a00 */
[----:B------:R-:W2:Y:S01]  /*2660*/  LDC.64 R10, c[0x0][0x5a8] ;  /* 0x00016a00ff0a7b82 */ /* 0x000ea20000000a00 */
[----:B0-----:R-:W-:-:S04]  /*2670*/  IMAD R20, R21, R12, RZ ;  /* 0x0000000c15147224 */ /* 0x001fc800078e02ff */
[C---:B------:R-:W-:Y:S02]  /*2680*/  IMAD R13, R23.reuse, R13, R20 ;  /* 0x0000000d170d7224 */ /* 0x040fe400078e0214 */
[----:B------:R-:W-:-:S04]  /*2690*/  IMAD.WIDE.U32 R20, R23, R12, R6 ;  /* 0x0000000c17147225 */ /* 0x000fc800078e0006 */
[----:B-1----:R-:W-:Y:S01]  /*26a0*/  IMAD R156, R9, R14, RZ ;  /* 0x0000000e099c7224 */ /* 0x002fe200078e02ff */
[----:B------:R-:W-:-:S03]  /*26b0*/  IADD3 R157, R21, R13, RZ ;  /* 0x0000000d159d7210 */ /* 0x000fc60007ffe0ff */
[----:B------:R-:W-:Y:S02]  /*26c0*/  IMAD R167, R153, R15, R156 ;  /* 0x0000000f99a77224 */ /* 0x000fe400078e029c */
[----:B------:R-:W-:-:S04]  /*26d0*/  IMAD.MOV.U32 R156, RZ, RZ, R20 ;  /* 0x000000ffff9c7224 */ /* 0x000fc800078e0014 */
[----:B------:R-:W-:-:S04]  /*26e0*/  IMAD.WIDE.U32 R158, R153, R14, R156 ;  /* 0x0000000e999e7225 */ /* 0x000fc800078e009c */
[----:B------:R-:W-:Y:S01]  /*26f0*/  IMAD.IADD R159, R159, 0x1, R167 ;  /* 0x000000019f9f7824 */ /* 0x000fe200078e02a7 */
[----:B--2---:R-:W-:-:S04]  /*2700*/  LEA R160, P0, R158, R10, 0x1 ;  /* 0x0000000a9ea07211 */ /* 0x004fc800078008ff */
[----:B------:R-:W-:-:S05]  /*2710*/  LEA.HI.X R161, R158, R11, R159, 0x1, P0 ;  /* 0x0000000b9ea17211 */ /* 0x000fca00000f0c9f */
[----:B------:R-:W2:Y:S01]  /*2720*/  @P1 LDG.E.LTC128B.U16 R165, desc[UR36][R160.64] ;  /* 0x00000024a0a51981 */ /* 0x000ea2000c1e1520 */
[----:B------:R-:W-:Y:S01]  /*2730*/  IMAD.WIDE.U32 R162, R153, R14, R6 ;  /* 0x0000000e99a27225 */ /* 0x000fe200078e0006 */
[----:B------:R-:W-:Y:S01]  /*2740*/  ISETP.GT.AND P2, PT, R0, 0x1, P3 ;  /* 0x000000010000780c */ /* 0x000fe20001f44270 */
[----:B------:R-:W-:Y:S02]  /*2750*/  BSSY B1, `(.L_x_30) ;  /* 0x0000012000017945 */ /* 0x000fe40003800000 */
[----:B------:R-:W-:Y:S02]  /*2760*/  IMAD.IADD R163, R167, 0x1, R163 ;  /* 0x00000001a7a37824 */ /* 0x000fe400078e02a3 */
[----:B------:R-:W-:-:S04]  /*2770*/  IMAD.WIDE.U32 R162, R23, R12, R162 ;  /* 0x0000000c17a27225 */ /* 0x000fc800078e00a2 */
[----:B--2---:R-:W-:-:S05]  /*2780*/  HADD2.F32 R158, -RZ, R165.H0_H0 ;  /* 0x200000a5ff9e7230 */ /* 0x004fca0000004100 */
[----:B------:R-:W-:Y:S01]  /*2790*/  FMUL R159, R158, R155 ;  /* 0x0000009b9e9f7220 */ /* 0x000fe20000400000 */
[----:B------:R-:W-:-:S03]  /*27a0*/  LEA R158, P0, R166, UR4, 0x1 ;  /* 0x00000004a69e7c11 */ /* 0x000fc6000f8008ff */
[----:B------:R-:W-:Y:S01]  /*27b0*/  FFMA R159, R88, R154, R159 ;  /* 0x0000009a589f7223 */ /* 0x000fe2000000009f */
[----:B------:R-:W-:-:S04]  /*27c0*/  IMAD.IADD R88, R13, 0x1, R163 ;  /* 0x000000010d587824 */ /* 0x000fc800078e02a3 */
[----:B------:R-:W-:Y:S02]  /*27d0*/  F2FP.F16.F32.PACK_AB R161, RZ, R159 ;  /* 0x0000009fffa1723e */ /* 0x000fe400000000ff */
[----:B------:R-:W-:Y:S02]  /*27e0*/  LEA.HI.X R159, R166, UR5, R169, 0x1, P0 ;  /* 0x00000005a69f7c11 */ /* 0x000fe400080f0ca9 */
[----:B------:R-:W-:Y:S02]  /*27f0*/  PRMT R163, R161, 0x7610, R163 ;  /* 0x00007610a1a37816 */ /* 0x000fe400000000a3 */
[----:B------:R-:W-:-:S03]  /*2800*/  LEA R160, P0, R162, R10, 0x1 ;  /* 0x0000000aa2a07211 */ /* 0x000fc600078008ff */
[----:B------:R0:W-:Y:S01]  /*2810*/  @P1 STG.E.U16 desc[UR36][R158.64], R163 ;  /* 0x000000a39e001986 */ /* 0x0001e2000c101524 */
[----:B------:R-:W-:Y:S01]  /*2820*/  LEA.HI.X R161, R162, R11, R88, 0x1, P0 ;  /* 0x0000000ba2a17211 */ /* 0x000fe200000f0c58 */
[C---:B------:R-:W-:Y:S01]  /*2830*/  IMAD.SHL.U32 R162, R14.reuse, 0x8, RZ ;  /* 0x000000080ea27824 */ /* 0x040fe200078e00ff */
[----:B0-----:R-:W-:Y:S01]  /*2840*/  SHF.L.U64.HI R163, R14, 0x3, R15 ;  /* 0x000000030ea37819 */ /* 0x001fe2000001020f */
[----:B------:R-:W-:Y:S06]  /*2850*/  @!P2 BRA `(.L_x_31) ;  /* 0x000000000004a947 */ /* 0x000fec0003800000 */
[----:B------:R0:W5:Y:S02]  /*2860*/  LDG.E.LTC128B.U16 R165, desc[UR36][R160.64+0x2] ;  /* 0x00000224a0a57981 */ /* 0x000164000c1e1520 */
.L_x_31:
[----:B------:R-:W-:Y:S05]  /*2870*/  BSYNC B1 ;  /* 0x0000000000017941 */ /* 0x000fea0003800000 */
.L_x_30:
[----:B-----5:R-:W-:Y:S01]  /*2880*/  HADD2.F32 R88, -RZ, R165.H0_H0 ;  /* 0x200000a5ff587230 */ /* 0x020fe20000004100 */
[----:B------:R-:W-:Y:S01]  /*2890*/  ISETP.GT.AND P0, PT, R3, 0x8, PT ;  /* 0x000000080300780c */ /* 0x000fe20003f04270 */
[----:B------:R-:W-:Y:S01]  /*28a0*/  IMAD.WIDE.U32 R170, R153, R14, R162 ;  /* 0x0000000e99aa7225 */ /* 0x000fe200078e00a2 */
[----:B------:R-:W-:-:S03]  /*28b0*/  PRMT R172, R165, 0x7610, R172 ;  /* 0x00007610a5ac7816 */ /* 0x000fc600000000ac */
[----:B------:R-:W-:Y:S01]  /*28c0*/  FMUL R88, R88, R155 ;  /* 0x0000009b58587220 */ /* 0x000fe20000400000 */
[----:B------:R-:W-:Y:S01]  /*28d0*/  IMAD.IADD R169, R167, 0x1, R171 ;  /* 0x00000001a7a97824 */ /* 0x000fe200078e02ab */
[----:B------:R-:W-:Y:S02]  /*28e0*/  IADD3 R166, P4, R20, R170, RZ ;  /* 0x000000aa14a67210 */ /* 0x000fe40007f9e0ff */
[----:B------:R-:W-:Y:S01]  /*28f0*/  FFMA R89, R89, R154, R88 ;  /* 0x0000009a59597223 */ /* 0x000fe20000000058 */
[----:B------:R-:W-:Y:S02]  /*2900*/  ISETP.GT.AND P1, PT, R0, RZ, P0 ;  /* 0x000000ff0000720c */ /* 0x000fe40000724270 */
[----:B------:R-:W-:Y:S02]  /*2910*/  IADD3.X R167, R169, R157, RZ, P4, !PT ;  /* 0x0000009da9a77210 */ /* 0x000fe400027fe4ff */
[----:B------:R-:W-:Y:S02]  /*2920*/  F2FP.F16.F32.PACK_AB R168, RZ, R89 ;  /* 0x00000059ffa8723e */ /* 0x000fe400000000ff */
[----:B------:R-:W-:-:S02]  /*2930*/  LEA R88, P4, R166, R10, 0x1 ;  /* 0x0000000aa6587211 */ /* 0x000fc400078808ff */
[----:B------:R-:W-:Y:S02]  /*2940*/  PRMT R171, R168, 0x7610, R171 ;  /* 0x00007610a8ab7816 */ /* 0x000fe400000000ab */
[----:B------:R-:W-:-:S03]  /*2950*/  LEA.HI.X R89, R166, R11, R167, 0x1, P4 ;  /* 0x0000000ba6597211 */ /* 0x000fc600020f0ca7 */
[----:B------:R1:W-:Y:S04]  /*2960*/  @P2 STG.E.U16 desc[UR36][R158.64+0x2], R171 ;  /* 0x000002ab9e002986 */ /* 0x0003e8000c101524 */
[----:B------:R2:W3:Y:S01]  /*2970*/  @P1 LDG.E.LTC128B.U16 R172, desc[UR36][R88.64] ;  /* 0x0000002458ac1981 */ /* 0x0004e2000c1e1520 */
[----:B------:R-:W-:Y:S01]  /*2980*/  IMAD.SHL.U32 R165, R4, 0x10, RZ ;  /* 0x0000001004a57824 */ /* 0x000fe200078e00ff */
[----:B------:R-:W-:Y:S01]  /*2990*/  IADD3 R170, P2, R6, R170, RZ ;  /* 0x000000aa06aa7210 */ /* 0x000fe20007f5e0ff */
[----:B------:R-:W-:Y:S03]  /*29a0*/  BSSY B1, `(.L_x_32) ;  /* 0x0000011000017945 */ /* 0x000fe60003800000 */
[----:B------:R-:W-:Y:S01]  /*29b0*/  IADD3 R168, P4, R165, R158, RZ ;  /* 0x0000009ea5a87210 */ /* 0x000fe20007f9e0ff */
[----:B-1----:R-:W-:Y:S01]  /*29c0*/  IMAD.X R171, R7, 0x1, R169, P2 ;  /* 0x0000000107ab7824 */ /* 0x002fe200010e06a9 */
[----:B------:R-:W-:Y:S01]  /*29d0*/  ISETP.GT.AND P2, PT, R0, 0x1, P0 ;  /* 0x000000010000780c */ /* 0x000fe20000744270 */
[----:B------:R-:W-:-:S03]  /*29e0*/  IMAD.WIDE.U32 R170, R23, R12, R170 ;  /* 0x0000000c17aa7225 */ /* 0x000fc600078e00aa */
[----:B--2---:R-:W-:Y:S01]  /*29f0*/  LEA R88, P5, R170, R10, 0x1 ;  /* 0x0000000aaa587211 */ /* 0x004fe200078a08ff */
[----:B---3--:R-:W-:-:S05]  /*2a00*/  HADD2.F32 R166, -RZ, R172.H0_H0 ;  /* 0x200000acffa67230 */ /* 0x008fca0000004100 */
[----:B------:R-:W-:Y:S01]  /*2a10*/  FMUL R167, R166, R155 ;  /* 0x0000009ba6a77220 */ /* 0x000fe20000400000 */
[----:B------:R-:W-:-:S03]  /*2a20*/  IMAD.IADD R166, R13, 0x1, R171 ;  /* 0x000000010da67824 */ /* 0x000fc600078e02ab */
[----:B------:R-:W-:Y:S01]  /*2a30*/  FFMA R90, R90, R154, R167 ;  /* 0x0000009a5a5a7223 */ /* 0x000fe200000000a7 */
[----:B------:R-:W-:Y:S02]  /*2a40*/  SHF.L.U64.HI R167, R4, 0x4, R5 ;  /* 0x0000000404a77819 */ /* 0x000fe40000010205 */
[----:B------:R-:W-:Y:S02]  /*2a50*/  LEA.HI.X R89, R170, R11, R166, 0x1, P5 ;  /* 0x0000000baa597211 */ /* 0x000fe400028f0ca6 */
[----:B------:R-:W-:Y:S01]  /*2a60*/  F2FP.F16.F32.PACK_AB R90, RZ, R90 ;  /* 0x0000005aff5a723e */ /* 0x000fe200000000ff */
[----:B------:R-:W-:-:S05]  /*2a70*/  IMAD.X R169, R167, 0x1, R159, P4 ;  /* 0x00000001a7a97824 */ /* 0x000fca00020e069f */
[----:B------:R1:W-:Y:S01]  /*2a80*/  @P1 STG.E.U16 desc[UR36][R168.64], R90 ;  /* 0x0000005aa8001986 */ /* 0x0003e2000c101524 */
[----:B------:R-:W-:Y:S05]  /*2a90*/  @!P2 BRA `(.L_x_33) ;  /* 0x000000000004a947 */ /* 0x000fea0003800000 */
[----:B------:R2:W5:Y:S02]  /*2aa0*/  LDG.E.LTC128B.U16 R172, desc[UR36][R88.64+0x2] ;  /* 0x0000022458ac7981 */ /* 0x000564000c1e1520 */
.L_x_33:
[----:B------:R-:W-:Y:S05]  /*2ab0*/  BSYNC B1 ;  /* 0x0000000000017941 */ /* 0x000fea0003800000 */
.L_x_32:
[----:B-1---5:R-:W-:Y:S01]  /*2ac0*/  HADD2.F32 R90, -RZ, R172.H0_H0 ;  /* 0x200000acff5a7230 */ /* 0x022fe20000004100 */
[----:B------:R-:W-:Y:S01]  /*2ad0*/  ISETP.GT.AND P1, PT, R0, 0x8, P3 ;  /* 0x000000080000780c */ /* 0x000fe20001f24270 */
[----:B------:R-:W-:Y:S03]  /*2ae0*/  BSSY B1, `(.L_x_34) ;  /* 0x000000a000017945 */ /* 0x000fe60003800000 */
[----:B------:R-:W-:-:S04]  /*2af0*/  FMUL R90, R90, R155 ;  /* 0x0000009b5a5a7220 */ /* 0x000fc80000400000 */
[----:B------:R-:W-:Y:S01]  /*2b00*/  FFMA R90, R91, R154, R90 ;  /* 0x0000009a5b5a7223 */ /* 0x000fe2000000005a */
[----:B------:R-:W-:-:S04]  /*2b10*/  @P2 IMAD.MOV.U32 R91, RZ, RZ, R169 ;  /* 0x000000ffff5b2224 */ /* 0x000fc800078e00a9 */
[----:B------:R-:W-:-:S04]  /*2b20*/  F2FP.F16.F32.PACK_AB R90, RZ, R90 ;  /* 0x0000005aff5a723e */ /* 0x000fc800000000ff */
[----:B------:R-:W-:Y:S01]  /*2b30*/  PRMT R166, R90, 0x7610, R166 ;  /* 0x000076105aa67816 */ /* 0x000fe200000000a6 */
[----:B------:R-:W-:-:S05]  /*2b40*/  @P2 IMAD.MOV.U32 R90, RZ, RZ, R168 ;  /* 0x000000ffff5a2224 */ /* 0x000fca00078e00a8 */
[----:B------:R1:W-:Y:S01]  /*2b50*/  @P2 STG.E.U16 desc[UR36][R90.64+0x2], R166 ;  /* 0x000002a65a002986 */ /* 0x0003e2000c101524 */
[----:B------:R-:W-:Y:S05]  /*2b60*/  @!P1 BRA `(.L_x_35) ;  /* 0x0000000000049947 */ /* 0x000fea0003800000 */
[----:B------:R3:W5:Y:S02]  /*2b70*/  LDG.E.LTC128B.U16 R172, desc[UR36][R160.64+0x10] ;  /* 0x00001024a0ac7981 */ /* 0x000764000c1e1520 */
.L_x_35:
[----:B------:R-:W-:Y:S05]  /*2b80*/  BSYNC B1 ;  /* 0x0000000000017941 */ /* 0x000fea0003800000 */
.L_x_34:
[----:B-1---5:R-:W-:Y:S01]  /*2b90*/  HADD2.F32 R90, -RZ, R172.H0_H0 ;  /* 0x200000acff5a7230 */ /* 0x022fe20000004100 */
[----:B------:R-:W-:Y:S01]  /*2ba0*/  ISETP.GT.AND P2, PT, R0, 0x9, P3 ;  /* 0x000000090000780c */ /* 0x000fe20001f44270 */
[----:B------:R-:W-:Y:S03]  /*2bb0*/  BSSY B1, `(.L_x_36) ;  /* 0x000000a000017945 */ /* 0x000fe60003800000 */
[----:B------:R-:W-:Y:S01]  /*2bc0*/  FMUL R91, R90, R155 ;  /* 0x0000009b5a5b7220 */ /* 0x000fe20000400000 */
[----:B------:R-:W-:-:S03]  /*2bd0*/  @P1 MOV R90, R158 ;  /* 0x0000009e005a1202 */ /* 0x000fc60000000f00 */
[----:B------:R-:W-:-:S05]  /*2be0*/  FFMA R91, R92, R154, R91 ;  /* 0x0000009a5c5b7223 */ /* 0x000fca000000005b */
[----:B------:R-:W-:-:S04]  /*2bf0*/  F2FP.F16.F32.PACK_AB R91, RZ, R91 ;  /* 0x0000005bff5b723e */ /* 0x000fc800000000ff */
[----:B------:R-:W-:Y:S01]  /*2c00*/  PRMT R92, R91, 0x7610, R92 ;  /* 0x000076105b5c7816 */ /* 0x000fe2000000005c */
[----:B------:R-:W-:-:S05]  /*2c10*/  @P1 IMAD.MOV.U32 R91, RZ, RZ, R159 ;  /* 0x000000ffff5b1224 */ /* 0x000fca00078e009f */
[----:B------:R1:W-:Y:S01]  /*2c20*/  @P1 STG.E.U16 desc[UR36][R90.64+0x10], R92 ;  /* 0x0000105c5a001986 */ /* 0x0003e2000c101524 */
[----:B------:R-:W-:Y:S05]  /*2c30*/  @!P2 BRA `(.L_x_37) ;  /* 0x000000000004a947 */ /* 0x000fea0003800000 */
[----:B------:R4:W5:Y:S02]  /*2c40*/  LDG.E.LTC128B.U16 R172, desc[UR36][R160.64+0x12] ;  /* 0x00001224a0ac7981 */ /* 0x000964000c1e1520 */
.L_x_37:
[----:B------:R-:W-:Y:S05]  /*2c50*/  BSYNC B1 ;  /* 0x0000000000017941 */ /* 0x000fea0003800000 */
.L_x_36:
[----:B-1---5:R-:W-:Y:S01]  /*2c60*/  HADD2.F32 R90, -RZ, R172.H0_H0 ;  /* 0x200000acff5a7230 */ /* 0x022fe20000004100 */
[----:B------:R-:W-:Y:S01]  /*2c70*/  ISETP.GT.AND P1, PT, R0, 0x8, P0 ;  /* 0x000000080000780c */ /* 0x000fe20000724270 */
[----:B------:R-:W-:Y:S01]  /*2c80*/  @P2 IMAD.MOV.U32 R91, RZ, RZ, R159 ;  /* 0x000000ffff5b2224 */ /* 0x000fe200078e009f */
[----:B------:R-:W-:Y:S02]  /*2c90*/  BSSY B1, `(.L_x_38) ;  /* 0x0000009000017945 */ /* 0x000fe40003800000 */
[----:B------:R-:W-:-:S04]  /*2ca0*/  FMUL R90, R90, R155 ;  /* 0x0000009b5a5a7220 */ /* 0x000fc80000400000 */
[----:B------:R-:W-:-:S05]  /*2cb0*/  FFMA R90, R93, R154, R90 ;  /* 0x0000009a5d5a7223 */ /* 0x000fca000000005a */
[----:B------:R-:W-:-:S04]  /*2cc0*/  F2FP.F16.F32.PACK_AB R90, RZ, R90 ;  /* 0x0000005aff5a723e */ /* 0x000fc800000000ff */
[----:B------:R-:W-:Y:S01]  /*2cd0*/  PRMT R92, R90, 0x7610, R92 ;  /* 0x000076105a5c7816 */ /* 0x000fe2000000005c */
[----:B------:R-:W-:-:S05]  /*2ce0*/  @P2 IMAD.MOV.U32 R90, RZ, RZ, R158 ;  /* 0x000000ffff5a2224 */ /* 0x000fca00078e009e */
[----:B------:R1:W-:Y:S01]  /*2cf0*/  @P2 STG.E.U16 desc[UR36][R90.64+0x12], R92 ;  /* 0x0000125c5a002986 */ /* 0x0003e2000c101524 */
[----:B------:R-:W-:Y:S05]  /*2d00*/  @!P1 BRA `(.L_x_39) ;  /* 0x0000000000049947 */ /* 0x000fea0003800000 */
[----:B------:R0:W5:Y:S02]  /*2d10*/  LDG.E.LTC128B.U16 R172, desc[UR36][R88.64+0x10] ;  /* 0x0000102458ac7981 */ /* 0x000164000c1e1520 */
.L_x_39:
[----:B------:R-:W-:Y:S05]  /*2d20*/  BSYNC B1 ;  /* 0x0000000000017941 */ /* 0x000fea0003800000 */
.L_x_38:
[----:B-1---5:R-:W-:Y:S01]  /*2d30*/  HADD2.F32 R90, -RZ, R172.H0_H0 ;  /* 0x200000acff5a7230 */ /* 0x022fe20000004100 */
[----:B------:R-:W-:Y:S01]  /*2d40*/  ISETP.GT.AND P2, PT, R0, 0x9, P0 ;  /* 0x000000090000780c */ /* 0x000fe20000744270 */
[----:B------:R-:W-:Y:S03]  /*2d50*/  BSSY B1, `(.L_x_40) ;  /* 0x000000a000017945 */ /* 0x000fe60003800000 */
[----:B------:R-:W-:Y:S01]  /*2d60*/  FMUL R91, R90, R155 ;  /* 0x0000009b5a5b7220 */ /* 0x000fe20000400000 */
[----:B------:R-:W-:-:S03]  /*2d70*/  @P1 IMAD.MOV.U32 R90, RZ, RZ, R168 ;  /* 0x000000ffff5a1224 */ /* 0x000fc600078e00a8 */
[----:B------:R-:W-:-:S05]  /*2d80*/  FFMA R91, R94, R154, R91 ;  /* 0x0000009a5e5b7223 */ /* 0x000fca000000005b */
[----:B------:R-:W-:-:S04]  /*2d90*/  F2FP.F16.F32.PACK_AB R91, RZ, R91 ;  /* 0x0000005bff5b723e */ /* 0x000fc800000000ff */
[----:B------:R-:W-:Y:S01]  /*2da0*/  PRMT R92, R91, 0x7610, R92 ;  /* 0x000076105b5c7816 */ /* 0x000fe2000000005c */
[----:B------:R-:W-:-:S05]  /*2db0*/  @P1 IMAD.MOV.U32 R91, RZ, RZ, R169 ;  /* 0x000000ffff5b1224 */ /* 0x000fca00078e00a9 */
[----:B------:R1:W-:Y:S01]  /*2dc0*/  @P1 STG.E.U16 desc[UR36][R90.64+0x10], R92 ;  /* 0x0000105c5a001986 */ /* 0x0003e2000c101524 */
[----:B------:R-:W-:Y:S05]  /*2dd0*/  @!P2 BRA `(.L_x_41) ;  /* 0x000000000004a947 */ /* 0x000fea0003800000 */
[----:B------:R0:W5:Y:S02]  /*2de0*/  LDG.E.LTC128B.U16 R172, desc[UR36][R88.64+0x12] ;  /* 0x0000122458ac7981 */ /* 0x000164000c1e1520 */
.L_x_41:
[----:B------:R-:W-:Y:S05]  /*2df0*/  BSYNC B1 ;  /* 0x0000000000017941 */ /* 0x000fea0003800000 */
.L_x_40:
[----:B-1---5:R-:W-:Y:S01]  /*2e00*/  HADD2.F32 R90, -RZ, R172.H0_H0 ;  /* 0x200000acff5a7230 */ /* 0x022fe20000004100 */
[----:B------:R-:W-:Y:S01]  /*2e10*/  @P2 MOV R91, R169 ;  /* 0x000000a9005b2202 */ /* 0x000fe20000000f00 */
[----:B------:R-:W-:Y:S01]  /*2e20*/  BSSY B1, `(.L_x_42) ;  /* 0x000000a000017945 */ /* 0x000fe20003800000 */
[----:B------:R-:W-:Y:S02]  /*2e30*/  ISETP.GT.AND P1, PT, R0, 0x10, P3 ;  /* 0x000000100000780c */ /* 0x000fe40001f24270 */
        /* <DEDUP_REMOVED lines=8> */
.L_x_43:
[----:B------:R-:W-:Y:S05]  /*2ec0*/  BSYNC B1 ;  /* 0x0000000000017941 */ /* 0x000fea0003800000 */
.L_x_42:
        /* <DEDUP_REMOVED lines=12> */
.L_x_45:
[----:B------:R-:W-:Y:S05]  /*2f90*/  BSYNC B1 ;  /* 0x0000000000017941 */ /* 0x000fea0003800000 */
.L_x_44:
        /* <DEDUP_REMOVED lines=12> */
.L_x_47:
[----:B------:R-:W-:Y:S05]  /*3060*/  BSYNC B1 ;  /* 0x0000000000017941 */ /* 0x000fea0003800000 */
.L_x_46:
        /* <DEDUP_REMOVED lines=12> */
.L_x_49:
[----:B------:R-:W-:Y:S05]  /*3130*/  BSYNC B1 ;  /* 0x0000000000017941 */ /* 0x000fea0003800000 */
.L_x_48:
[----:B-1---5:R-:W-:Y:S01]  /*3140*/  HADD2.F32 R90, -RZ, R172.H0_H0 ;  /* 0x200000acff5a7230 */ /* 0x022fe20000004100 */
[----:B------:R-:W-:Y:S01]  /*3150*/  ISETP.GT.AND P1, PT, R0, 0x18, P3 ;  /* 0x000000180000780c */ /* 0x000fe20001f24270 */
[----:B------:R-:W-:Y:S01]  /*3160*/  @P2 IMAD.MOV.U32 R91, RZ, RZ, R169 ;  /* 0x000000ffff5b2224 */ /* 0x000fe200078e00a9 */
[----:B------:R-:W-:Y:S02]  /*3170*/  BSSY B1, `(.L_x_50) ;  /* 0x0000009000017945 */ /* 0x000fe40003800000 */
[----:B------:R-:W-:-:S04]  /*3180*/  FMUL R90, R90, R155 ;  /* 0x0000009b5a5a7220 */ /* 0x000fc80000400000 */
[----:B------:R-:W-:-:S05]  /*3190*/  FFMA R90, R99, R154, R90 ;  /* 0x0000009a635a7223 */ /* 0x000fca000000005a */
[----:B------:R-:W-:-:S04]  /*31a0*/  F2FP.F16.F32.PACK_AB R90, RZ, R90 ;  /* 0x0000005aff5a723e */ /* 0x000fc800000000ff */
[----:B------:R-:W-:Y:S02]  /*31b0*/  PRMT R92, R90, 0x7610, R92 ;  /* 0x000076105a5c7816 */ /* 0x000fe4000000005c */
[----:B------:R-:W-:-:S05]  /*31c0*/  @P2 MOV R90, R168 ;  /* 0x000000a8005a2202 */ /* 0x000fca0000000f00 */
[----:B------:R1:W-:Y:S01]  /*31d0*/  @P2 STG.E.U16 desc[UR36][R90.64+0x22], R92 ;  /* 0x0000225c5a002986 */ /* 0x0003e2000c101524 */
[----:B------:R-:W-:Y:S05]  /*31e0*/  @!P1 BRA `(.L_x_51) ;  /* 0x0000000000049947 */ /* 0x000fea0003800000 */
[----:B------:R0:W5:Y:S02]  /*31f0*/  LDG.E.LTC128B.U16 R172, desc[UR36][R160.64+0x30] ;  /* 0x00003024a0ac7981 */ /* 0x000164000c1e1520 */
.L_x_51:
[----:B------:R-:W-:Y:S05]  /*3200*/  BSYNC B1 ;  /* 0x0000000000017941 */ /* 0x000fea0003800000 */
.L_x_50:
        /* <DEDUP_REMOVED lines=12> */
.L_x_53:
[----:B------:R-:W-:Y:S05]  /*32d0*/  BSYNC B1 ;  /* 0x0000000000017941 */ /* 0x000fea0003800000 */
.L_x_52:
        /* <DEDUP_REMOVED lines=12> */
.L_x_55:
[----:B------:R-:W-:Y:S05]  /*33a0*/  BSYNC B1 ;  /* 0x0000000000017941 */ /* 0x000fea0003800000 */
.L_x_54:
[----:B-1---5:R-:W-:Y:S01]  /*33b0*/  HADD2.F32 R90, -RZ, R172.H0_H0 ;  /* 0x200000acff5a7230 */ /* 0x022fe20000004100 */
[----:B------:R-:W-:Y:S01]  /*33c0*/  ISETP.GT.AND P2, PT, R0, 0x19, P0 ;  /* 0x000000190000780c */ /* 0x000fe20000744270 */
[----:B------:R-:W-:Y:S03]  /*33d0*/  BSSY B1, `(.L_x_56) ;  /* 0x000000a000017945 */ /* 0x000fe60003800000 */
[----:B------:R-:W-:Y:S01]  /*33e0*/  FMUL R91, R90, R155 ;  /* 0x0000009b5a5b7220 */ /* 0x000fe20000400000 */
[----:B------:R-:W-:-:S03]  /*33f0*/  @P1 IMAD.MOV.U32 R90, RZ, RZ, R168 ;  /* 0x000000ffff5a1224 */ /* 0x000fc600078e00a8 */
[----:B------:R-:W-:-:S05]  /*3400*/  FFMA R91, R102, R154, R91 ;  /* 0x0000009a665b7223 */ /* 0x000fca000000005b */
[----:B------:R-:W-:-:S04]  /*3410*/  F2FP.F16.F32.PACK_AB R91, RZ, R91 ;  /* 0x0000005bff5b723e */ /* 0x000fc800000000ff */
[----:B------:R-:W-:Y:S02]  /*3420*/  PRMT R92, R91, 0x7610, R92 ;  /* 0x000076105b5c7816 */ /* 0x000fe4000000005c */
[----:B------:R-:W-:-:S05]  /*3430*/  @P1 MOV R91, R169 ;  /* 0x000000a9005b1202 */ /* 0x000fca0000000f00 */
[----:B------:R1:W-:Y:S01]  /*3440*/  @P1 STG.E.U16 desc[UR36][R90.64+0x30], R92 ;  /* 0x0000305c5a001986 */ /* 0x0003e2000c101524 */
[----:B------:R-:W-:Y:S05]  /*3450*/  @!P2 BRA `(.L_x_57) ;  /* 0x000000000004a947 */ /* 0x000fea0003800000 */
[----:B------:R0:W5:Y:S02]  /*3460*/  LDG.E.LTC128B.U16 R172, desc[UR36][R88.64+0x32] ;  /* 0x0000322458ac7981 */ /* 0x000164000c1e1520 */
.L_x_57:
[----:B------:R-:W-:Y:S05]  /*3470*/  BSYNC B1 ;  /* 0x0000000000017941 */ /* 0x000fea0003800000 */
.L_x_56:
        /* <DEDUP_REMOVED lines=12> */
.L_x_59:
[----:B------:R-:W-:Y:S05]  /*3540*/  BSYNC B1 ;  /* 0x0000000000017941 */ /* 0x000fea0003800000 */
.L_x_58:
        /* <DEDUP_REMOVED lines=12> */
.L_x_61:
[----:B------:R-:W-:Y:S05]  /*3610*/  BSYNC B1 ;  /* 0x0000000000017941 */ /* 0x000fea0003800000 */
.L_x_60:
        /* <DEDUP_REMOVED lines=12> */
.L_x_63:
[----:B------:R-:W-:Y:S05]  /*36e0*/  BSYNC B1 ;  /* 0x0000000000017941 */ /* 0x000fea0003800000 */
.L_x_62:
        /* <DEDUP_REMOVED lines=12> */
.L_x_65:
[----:B------:R-:W-:Y:S05]  /*37b0*/  BSYNC B1 ;  /* 0x0000000000017941 */ /* 0x000fea0003800000 */
.L_x_64:
        /* <DEDUP_REMOVED lines=12> */
.L_x_67:
[----:B------:R-:W-:Y:S05]  /*3880*/  BSYNC B1 ;  /* 0x0000000000017941 */ /* 0x000fea0003800000 */
.L_x_66:
        /* <DEDUP_REMOVED lines=12> */
.L_x_69:
[----:B------:R-:W-:Y:S05]  /*3950*/  BSYNC B1 ;  /* 0x0000000000017941 */ /* 0x000fea0003800000 */
.L_x_68:
        /* <DEDUP_REMOVED lines=12> */
.L_x_71:
[----:B------:R-:W-:Y:S05]  /*3a20*/  BSYNC B1 ;  /* 0x0000000000017941 */ /* 0x000fea0003800000 */
.L_x_70:
        /* <DEDUP_REMOVED lines=12> */
.L_x_73:
[----:B------:R-:W-:Y:S05]  /*3af0*/  BSYNC B1 ;  /* 0x0000000000017941 */ /* 0x000fea0003800000 */
.L_x_72:
        /* <DEDUP_REMOVED lines=12> */
.L_x_75:
[----:B------:R-:W-:Y:S05]  /*3bc0*/  BSYNC B1 ;  /* 0x0000000000017941 */ /* 0x000fea0003800000 */
.L_x_74:
        /* <DEDUP_REMOVED lines=12> */
.L_x_77:
[----:B------:R-:W-:Y:S05]  /*3c90*/  BSYNC B1 ;  /* 0x0000000000017941 */ /* 0x000fea0003800000 */
.L_x_76:
        /* <DEDUP_REMOVED lines=12> */
.L_x_79:
[----:B------:R-:W-:Y:S05]  /*3d60*/  BSYNC B1 ;  /* 0x0000000000017941 */ /* 0x000fea0003800000 */
.L_x_78:
        /* <DEDUP_REMOVED lines=12> */
.L_x_81:
[----:B------:R-:W-:Y:S05]  /*3e30*/  BSYNC B1 ;  /* 0x0000000000017941 */ /* 0x000fea0003800000 */
.L_x_80:
        /* <DEDUP_REMOVED lines=12> */
.L_x_83:
[----:B------:R-:W-:Y:S05]  /*3f00*/  BSYNC B1 ;  /* 0x0000000000017941 */ /* 0x000fea0003800000 */
.L_x_82:
        /* <DEDUP_REMOVED lines=12> */
.L_x_85:
[----:B------:R-:W-:Y:S05]  /*3fd0*/  BSYNC B1 ;  /* 0x0000000000017941 */ /* 0x000fea0003800000 */
.L_x_84:
        /* <DEDUP_REMOVED lines=12> */
.L_x_87:
[----:B------:R-:W-:Y:S05]  /*40a0*/  BSYNC B1 ;  /* 0x0000000000017941 */ /* 0x000fea0003800000 */
.L_x_86:
        /* <DEDUP_REMOVED lines=12> */
.L_x_89:
[----:B------:R-:W-:Y:S05]  /*4170*/  BSYNC B1 ;  /* 0x0000000000017941 */ /* 0x000fea0003800000 */
.L_x_88:
        /* <DEDUP_REMOVED lines=12> */
.L_x_91:
[----:B------:R-:W-:Y:S05]  /*4240*/  BSYNC B1 ;  /* 0x0000000000017941 */ /* 0x000fea0003800000 */
.L_x_90:
        /* <DEDUP_REMOVED lines=12> */
.L_x_93:
[----:B------:R-:W-:Y:S05]  /*4310*/  BSYNC B1 ;  /* 0x0000000000017941 */ /* 0x000fea0003800000 */
.L_x_92:
        /* <DEDUP_REMOVED lines=12> */
.L_x_95:
[----:B------:R-:W-:Y:S05]  /*43e0*/  BSYNC B1 ;  /* 0x0000000000017941 */ /* 0x000fea0003800000 */
.L_x_94:
        /* <DEDUP_REMOVED lines=12> */
.L_x_97:
[----:B------:R-:W-:Y:S05]  /*44b0*/  BSYNC B1 ;  /* 0x0000000000017941 */ /* 0x000fea0003800000 */
.L_x_96:
        /* <DEDUP_REMOVED lines=12> */
.L_x_99:
[----:B------:R-:W-:Y:S05]  /*4580*/  BSYNC B1 ;  /* 0x0000000000017941 */ /* 0x000fea0003800000 */
.L_x_98:
        /* <DEDUP_REMOVED lines=12> */
.L_x_101:
[----:B------:R-:W-:Y:S05]  /*4650*/  BSYNC B1 ;  /* 0x0000000000017941 */ /* 0x000fea0003800000 */
.L_x_100:
        /* <DEDUP_REMOVED lines=12> */
.L_x_103:
[----:B------:R-:W-:Y:S05]  /*4720*/  BSYNC B1 ;  /* 0x0000000000017941 */ /* 0x000fea0003800000 */
.L_x_102:
        /* <DEDUP_REMOVED lines=12> */
.L_x_105:
[----:B------:R-:W-:Y:S05]  /*47f0*/  BSYNC B1 ;  /* 0x0000000000017941 */ /* 0x000fea0003800000 */
.L_x_104:
        /* <DEDUP_REMOVED lines=12> */
.L_x_107:
[----:B------:R-:W-:Y:S05]  /*48c0*/  BSYNC B1 ;  /* 0x0000000000017941 */ /* 0x000fea0003800000 */
.L_x_106:
        /* <DEDUP_REMOVED lines=12> */
.L_x_109:
[----:B------:R-:W-:Y:S05]  /*4990*/  BSYNC B1 ;  /* 0x0000000000017941 */ /* 0x000fea0003800000 */
.L_x_108:
        /* <DEDUP_REMOVED lines=12> */
.L_x_111:
[----:B------:R-:W-:Y:S05]  /*4a60*/  BSYNC B1 ;  /* 0x0000000000017941 */ /* 0x000fea0003800000 */
.L_x_110:
        /* <DEDUP_REMOVED lines=12> */
.L_x_113:
[----:B------:R-:W-:Y:S05]  /*4b30*/  BSYNC B1 ;  /* 0x0000000000017941 */ /* 0x000fea0003800000 */
.L_x_112:
        /* <DEDUP_REMOVED lines=12> */
.L_x_115:
[----:B------:R-:W-:Y:S05]  /*4c00*/  BSYNC B1 ;  /* 0x0000000000017941 */ /* 0x000fea0003800000 */
.L_x_114:
        /* <DEDUP_REMOVED lines=12> */
.L_x_117:
[----:B------:R-:W-:Y:S05]  /*4cd0*/  BSYNC B1 ;  /* 0x0000000000017941 */ /* 0x000fea0003800000 */
.L_x_116:
        /* <DEDUP_REMOVED lines=12> */
.L_x_119:
[----:B------:R-:W-:Y:S05]  /*4da0*/  BSYNC B1 ;  /* 0x0000000000017941 */ /* 0x000fea0003800000 */
.L_x_118:
        /* <DEDUP_REMOVED lines=12> */
.L_x_121:
[----:B------:R-:W-:Y:S05]  /*4e70*/  BSYNC B1 ;  /* 0x0000000000017941 */ /* 0x000fea0003800000 */
.L_x_120:
        /* <DEDUP_REMOVED lines=12> */
.L_x_123:
[----:B------:R-:W-:Y:S05]  /*4f40*/  BSYNC B1 ;  /* 0x0000000000017941 */ /* 0x000fea0003800000 */
.L_x_122:
        /* <DEDUP_REMOVED lines=12> */
.L_x_125:
[----:B------:R-:W-:Y:S05]  /*5010*/  BSYNC B1 ;  /* 0x0000000000017941 */ /* 0x000fea0003800000 */
.L_x_124:
        /* <DEDUP_REMOVED lines=12> */
.L_x_127:
[----:B------:R-:W-:Y:S05]  /*50e0*/  BSYNC B1 ;  /* 0x0000000000017941 */ /* 0x000fea0003800000 */
.L_x_126:
        /* <DEDUP_REMOVED lines=12> */
.L_x_129:
[----:B------:R-:W-:Y:S05]  /*51b0*/  BSYNC B1 ;  /* 0x0000000000017941 */ /* 0x000fea0003800000 */
.L_x_128:
        /* <DEDUP_REMOVED lines=12> */
.L_x_131:
[----:B------:R-:W-:Y:S05]  /*5280*/  BSYNC B1 ;  /* 0x0000000000017941 */ /* 0x000fea0003800000 */
.L_x_130:
        /* <DEDUP_REMOVED lines=12> */
.L_x_133:
[----:B------:R-:W-:Y:S05]  /*5350*/  BSYNC B1 ;  /* 0x0000000000017941 */ /* 0x000fea0003800000 */
.L_x_132:
        /* <DEDUP_REMOVED lines=12> */
.L_x_135:
[----:B------:R-:W-:Y:S05]  /*5420*/  BSYNC B1 ;  /* 0x0000000000017941 */ /* 0x000fea0003800000 */
.L_x_134:
        /* <DEDUP_REMOVED lines=12> */
.L_x_137:
[----:B------:R-:W-:Y:S05]  /*54f0*/  BSYNC B1 ;  /* 0x0000000000017941 */ /* 0x000fea0003800000 */
.L_x_136:
        /* <DEDUP_REMOVED lines=12> */
.L_x_139:
[----:B------:R-:W-:Y:S05]  /*55c0*/  BSYNC B1 ;  /* 0x0000000000017941 */ /* 0x000fea0003800000 */
.L_x_138:
        /* <DEDUP_REMOVED lines=12> */
.L_x_141:
[----:B------:R-:W-:Y:S05]  /*5690*/  BSYNC B1 ;  /* 0x0000000000017941 */ /* 0x000fea0003800000 */
.L_x_140:
        /* <DEDUP_REMOVED lines=12> */
.L_x_143:
[----:B------:R-:W-:Y:S05]  /*5760*/  BSYNC B1 ;  /* 0x0000000000017941 */ /* 0x000fea0003800000 */
.L_x_142:
        /* <DEDUP_REMOVED lines=12> */
.L_x_145:
[----:B------:R-:W-:Y:S05]  /*5830*/  BSYNC B1 ;  /* 0x0000000000017941 */ /* 0x000fea0003800000 */
.L_x_144:
        /* <DEDUP_REMOVED lines=12> */
.L_x_147:
[----:B------:R-:W-:Y:S05]  /*5900*/  BSYNC B1 ;  /* 0x0000000000017941 */ /* 0x000fea0003800000 */
.L_x_146:
        /* <DEDUP_REMOVED lines=12> */
.L_x_149:
[----:B------:R-:W-:Y:S05]  /*59d0*/  BSYNC B1 ;  /* 0x0000000000017941 */ /* 0x000fea0003800000 */
.L_x_148:
        /* <DEDUP_REMOVED lines=12> */
.L_x_151:
[----:B------:R-:W-:Y:S05]  /*5aa0*/  BSYNC B1 ;  /* 0x0000000000017941 */ /* 0x000fea0003800000 */
.L_x_150:
[----:B-----5:R-:W-:Y:S01]  /*5ab0*/  HADD2.F32 R8, -RZ, R172.H0_H0 ;  /* 0x200000acff087230 */ /* 0x020fe20000004100 */
[----:B------:R-:W-:Y:S01]  /*5ac0*/  ISETP.GT.AND P1, PT, R0, 0x79, P0 ;  /* 0x000000790000780c */ /* 0x000fe20000724270 */
[----:B------:R-:W-:Y:S01]  /*5ad0*/  BSSY B1, `(.L_x_152) ;  /* 0x000000c000017945 */ /* 0x000fe20003800000 */
[----:B------:R-:W-:Y:S02]  /*5ae0*/  IADD3 R153, P0, R153, 0x80, RZ ;  /* 0x0000008099997810 */ /* 0x000fe40007f1e0ff */
[----:B-1----:R-:W-:Y:S01]  /*5af0*/  FMUL R91, R8, R155 ;  /* 0x0000009b085b7220 */ /* 0x002fe20000400000 */
[----:B------:R-:W-:-:S03]  /*5b00*/  @P2 IMAD.MOV.U32 R8, RZ, RZ, R168 ;  /* 0x000000ffff082224 */ /* 0x000fc600078e00a8 */
[----:B------:R-:W-:-:S05]  /*5b10*/  FFMA R91, R150, R154, R91 ;  /* 0x0000009a965b7223 */ /* 0x000fca000000005b */
[----:B------:R-:W-:-:S04]  /*5b20*/  F2FP.F16.F32.PACK_AB R91, RZ, R91 ;  /* 0x0000005bff5b723e */ /* 0x000fc800000000ff */
[----:B------:R-:W-:Y:S01]  /*5b30*/  PRMT R90, R91, 0x7610, R90 ;  /* 0x000076105b5a7816 */ /* 0x000fe2000000005a */
[----:B------:R-:W-:Y:S02]  /*5b40*/  IMAD.X R91, RZ, RZ, R9, P0 ;  /* 0x000000ffff5b7224 */ /* 0x000fe400000e0609 */
[----:B------:R-:W-:-:S05]  /*5b50*/  @P2 IMAD.MOV.U32 R9, RZ, RZ, R169 ;  /* 0x000000ffff092224 */ /* 0x000fca00078e00a9 */
[----:B------:R1:W-:Y:S01]  /*5b60*/  @P2 STG.E.U16 desc[UR36][R8.64+0xf0], R90 ;  /* 0x0000f05a08002986 */ /* 0x0003e2000c101524 */
[----:B------:R-:W-:Y:S05]  /*5b70*/  @!P1 BRA `(.L_x_153) ;  /* 0x0000000000049947 */ /* 0x000fea0003800000 */
[----:B------:R0:W5:Y:S02]  /*5b80*/  LDG.E.LTC128B.U16 R172, desc[UR36][R88.64+0xf2] ;  /* 0x0000f22458ac7981 */ /* 0x000164000c1e1520 */
.L_x_153:
[----:B------:R-:W-:Y:S05]  /*5b90*/  BSYNC B1 ;  /* 0x0000000000017941 */ /* 0x000fea0003800000 */
.L_x_152:
[----:B-1---5:R-:W-:Y:S01]  /*5ba0*/  HADD2.F32 R8, -RZ, R172.H0_H0 ;  /* 0x200000acff087230 */ /* 0x022fe20000004100 */
[----:B------:R-:W-:Y:S01]  /*5bb0*/  ISETP.GT.AND P0, PT, R3, 0x80, PT ;  /* 0x000000800300780c */ /* 0x000fe20003f04270 */
[----:B------:R-:W-:-:S03]  /*5bc0*/  IMAD R90, R91, R14, RZ ;  /* 0x0000000e5b5a7224 */ /* 0x000fc600078e02ff */
[----:B0-2---:R-:W-:Y:S01]  /*5bd0*/  FMUL R88, R8, R155 ;  /* 0x0000009b08587220 */ /* 0x005fe20000400000 */
[C---:B------:R-:W-:Y:S01]  /*5be0*/  IMAD R97, R153.reuse, R15, R90 ;  /* 0x0000000f99617224 */ /* 0x040fe200078e025a */
[----:B------:R-:W-:Y:S01]  /*5bf0*/  ISETP.GT.AND P3, PT, R0, RZ, P0 ;  /* 0x000000ff0000720c */ /* 0x000fe20000764270 */
[----:B------:R-:W-:-:S04]  /*5c00*/  IMAD.WIDE.U32 R8, R153, R14, R156 ;  /* 0x0000000e99087225 */ /* 0x000fc800078e009c */
[----:B------:R-:W-:Y:S01]  /*5c10*/  FFMA R151, R151, R154, R88 ;  /* 0x0000009a97977223 */ /* 0x000fe20000000058 */
[----:B------:R-:W-:Y:S02]  /*5c20*/  IADD3 R9, R9, R97, RZ ;  /* 0x0000006109097210 */ /* 0x000fe40007ffe0ff */
[C---:B------:R-:W-:Y:S02]  /*5c30*/  LEA R88, P2, R8.reuse, R10, 0x1 ;  /* 0x0000000a08587211 */ /* 0x040fe400078408ff */
[----:B------:R-:W-:Y:S02]  /*5c40*/  F2FP.F16.F32.PACK_AB R151, RZ, R151 ;  /* 0x00000097ff97723e */ /* 0x000fe400000000ff */
[----:B------:R-:W-:-:S03]  /*5c50*/  LEA.HI.X R89, R8, R11, R9, 0x1, P2 ;  /* 0x0000000b08597211 */ /* 0x000fc600010f0c09 */
[----:B------:R0:W-:Y:S04]  /*5c60*/  @P1 STG.E.U16 desc[UR36][R168.64+0xf2], R151 ;  /* 0x0000f297a8001986 */ /* 0x0001e8000c101524 */
[----:B------:R-:W2:Y:S01]  /*5c70*/  @P3 LDG.E.LTC128B.U16 R172, desc[UR36][R88.64] ;  /* 0x0000002458ac3981 */ /* 0x000ea2000c1e1520 */
[----:B------:R-:W-:Y:S01]  /*5c80*/  IMAD.WIDE.U32 R8, R153, R14, R6 ;  /* 0x0000000e99087225 */ /* 0x000fe200078e0006 */
[----:B------:R-:W-:Y:S01]  /*5c90*/  SHF.L.U64.HI R95, R4, 0x8, R5 ;  /* 0x00000008045f7819 */ /* 0x000fe20000010205 */
[----:B------:R-:W-:Y:S01]  /*5ca0*/  BSSY B1, `(.L_x_154) ;  /* 0x0000011000017945 */ /* 0x000fe20003800000 */
[----:B------:R-:W-:Y:S01]  /*5cb0*/  ISETP.GT.AND P2, PT, R0, 0x1, P0 ;  /* 0x000000010000780c */ /* 0x000fe20000744270 */
[----:B------:R-:W-:Y:S02]  /*5cc0*/  IMAD.IADD R9, R97, 0x1, R9 ;  /* 0x0000000161097824 */ /* 0x000fe400078e0209 */
[----:B------:R-:W-:-:S02]  /*5cd0*/  IMAD.SHL.U32 R93, R4, 0x100, RZ ;  /* 0x00000100045d7824 */ /* 0x000fc400078e00ff */
[----:B--2---:R-:W-:-:S05]  /*5ce0*/  HADD2.F32 R90, -RZ, R172.H0_H0 ;  /* 0x200000acff5a7230 */ /* 0x004fca0000004100 */
[----:B------:R-:W-:Y:S01]  /*5cf0*/  FMUL R15, R90, R155 ;  /* 0x0000009b5a0f7220 */ /* 0x000fe20000400000 */
[----:B------:R-:W-:Y:S01]  /*5d00*/  IMAD.WIDE.U32 R90, R23, R12, R8 ;  /* 0x0000000c175a7225 */ /* 0x000fe200078e0008 */
[----:B------:R-:W-:-:S03]  /*5d10*/  IADD3 R8, P1, R93, R158, RZ ;  /* 0x0000009e5d087210 */ /* 0x000fc60007f3e0ff */
[----:B------:R-:W-:Y:S01]  /*5d20*/  FFMA R15, R24, R154, R15 ;  /* 0x0000009a180f7223 */ /* 0x000fe2000000000f */
[----:B------:R-:W-:Y:S01]  /*5d30*/  IMAD.IADD R5, R13, 0x1, R91 ;  /* 0x000000010d057824 */ /* 0x000fe200078e025b */
[C---:B------:R-:W-:Y:S01]  /*5d40*/  LEA R4, P4, R90.reuse, R10, 0x1 ;  /* 0x0000000a5a047211 */ /* 0x040fe200078808ff */
[----:B------:R-:W-:Y:S02]  /*5d50*/  IMAD.X R9, R95, 0x1, R159, P1 ;  /* 0x000000015f097824 */ /* 0x000fe400008e069f */
[----:B------:R-:W-:Y:S02]  /*5d60*/  F2FP.F16.F32.PACK_AB R15, RZ, R15 ;  /* 0x0000000fff0f723e */ /* 0x000fe400000000ff */
[----:B------:R-:W-:-:S03]  /*5d70*/  LEA.HI.X R5, R90, R11, R5, 0x1, P4 ;  /* 0x0000000b5a057211 */ /* 0x000fc600020f0c05 */
[----:B------:R0:W-:Y:S01]  /*5d80*/  @P3 STG.E.U16 desc[UR36][R8.64], R15 ;  /* 0x0000000f08003986 */ /* 0x0001e2000c101524 */
[----:B------:R-:W-:Y:S05]  /*5d90*/  @!P2 BRA `(.L_x_155) ;  /* 0x000000000004a947 */ /* 0x000fea0003800000 */
[----:B------:R1:W5:Y:S02]  /*5da0*/  LDG.E.LTC128B.U16 R172, desc[UR36][R4.64+0x2] ;  /* 0x0000022404ac7981 */ /* 0x000364000c1e1520 */
.L_x_155:
[----:B------:R-:W-:Y:S05]  /*5db0*/  BSYNC B1 ;  /* 0x0000000000017941 */ /* 0x000fea0003800000 */
.L_x_154:
[----:B-----5:R-:W-:Y:S01]  /*5dc0*/  HADD2.F32 R24, -RZ, R172.H0_H0 ;  /* 0x200000acff187230 */ /* 0x020fe20000004100 */
[----:B------:R-:W-:Y:S01]  /*5dd0*/  ISETP.GT.AND P1, PT, R3, 0x88, PT ;  /* 0x000000880300780c */ /* 0x000fe20003f24270 */
[----:B0-----:R-:W-:Y:S01]  /*5de0*/  IMAD.WIDE.U32 R14, R153, R14, R162 ;  /* 0x0000000e990e7225 */ /* 0x001fe200078e00a2 */
[----:B------:R-:W-:Y:S03]  /*5df0*/  BSSY B1, `(.L_x_156) ;  /* 0x000000e000017945 */ /* 0x000fe60003800000 */
[----:B------:R-:W-:Y:S01]  /*5e00*/  FMUL R24, R24, R155 ;  /* 0x0000009b18187220 */ /* 0x000fe20000400000 */
[----:B------:R-:W-:Y:S01]  /*5e10*/  ISETP.GT.AND P3, PT, R0, RZ, P1 ;  /* 0x000000ff0000720c */ /* 0x000fe20000f64270 */
[----:B------:R-:W-:Y:S01]  /*5e20*/  IMAD.IADD R97, R97, 0x1, R15 ;  /* 0x0000000161617824 */ /* 0x000fe200078e020f */
[----:B------:R-:W-:Y:S01]  /*5e30*/  IADD3 R21, P5, R20, R14, RZ ;  /* 0x0000000e14157210 */ /* 0x000fe20007fbe0ff */
[----:B------:R-:W-:Y:S01]  /*5e40*/  FFMA R24, R25, R154, R24 ;  /* 0x0000009a19187223 */ /* 0x000fe20000000018 */
[----:B------:R-:W-:-:S03]  /*5e50*/  IADD3 R20, P4, R6, R14, RZ ;  /* 0x0000000e06147210 */ /* 0x000fc60007f9e0ff */
[----:B------:R-:W-:Y:S01]  /*5e60*/  IMAD.X R156, R97, 0x1, R157, P5 ;  /* 0x00000001619c7824 */ /* 0x000fe200028e069d */
[----:B------:R-:W-:Y:S02]  /*5e70*/  F2FP.F16.F32.PACK_AB R24, RZ, R24 ;  /* 0x00000018ff18723e */ /* 0x000fe400000000ff */
[----:B------:R-:W-:-:S03]  /*5e80*/  LEA R14, P5, R21, R10, 0x1 ;  /* 0x0000000a150e7211 */ /* 0x000fc600078a08ff */
[----:B------:R0:W-:Y:S01]  /*5e90*/  @P2 STG.E.U16 desc[UR36][R8.64+0x2], R24 ;  /* 0x0000021808002986 */ /* 0x0001e2000c101524 */
[----:B------:R-:W-:Y:S01]  /*5ea0*/  LEA.HI.X R15, R21, R11, R156, 0x1, P5 ;  /* 0x0000000b150f7211 */ /* 0x000fe200028f0c9c */
[----:B------:R-:W-:Y:S08]  /*5eb0*/  @!P3 BRA `(.L_x_157) ;  /* 0x000000000004b947 */ /* 0x000ff00003800000 */
[----:B------:R2:W5:Y:S02]  /*5ec0*/  LDG.E.LTC128B.U16 R172, desc[UR36][R14.64] ;  /* 0x000000240eac7981 */ /* 0x000564000c1e1520 */
.L_x_157:
[----:B------:R-:W-:Y:S05]  /*5ed0*/  BSYNC B1 ;  /* 0x0000000000017941 */ /* 0x000fea0003800000 */
.L_x_156:
[----:B-----5:R-:W-:Y:S01]  /*5ee0*/  HADD2.F32 R6, -RZ, R172.H0_H0 ;  /* 0x200000acff067230 */ /* 0x020fe20000004100 */
[----:B------:R-:W-:Y:S01]  /*5ef0*/  IADD3.X R21, R7, R97, RZ, P4, !PT ;  /* 0x0000006107157210 */ /* 0x000fe200027fe4ff */
[----:B------:R-:W-:Y:S01]  /*5f00*/  BSSY B1, `(.L_x_158) ;  /* 0x000000e000017945 */ /* 0x000fe20003800000 */
[----:B------:R-:W-:Y:S02]  /*5f10*/  ISETP.GT.AND P2, PT, R0, 0x1, P1 ;  /* 0x000000010000780c */ /* 0x000fe40000f44270 */
[----:B------:R-:W-:Y:S01]  /*5f20*/  FMUL R3, R6, R155 ;  /* 0x0000009b06037220 */ /* 0x000fe20000400000 */
[----:B------:R-:W-:Y:S01]  /*5f30*/  IADD3 R6, P4, R8, R165, RZ ;  /* 0x000000a508067210 */ /* 0x000fe20007f9e0ff */
[----:B--2---:R-:W-:-:S04]  /*5f40*/  IMAD.WIDE.U32 R14, R23, R12, R20 ;  /* 0x0000000c170e7225 */ /* 0x004fc800078e0014 */
[----:B------:R-:W-:Y:S01]  /*5f50*/  FFMA R3, R26, R154, R3 ;  /* 0x0000009a1a037223 */ /* 0x000fe20000000003 */
[----:B------:R-:W-:Y:S01]  /*5f60*/  IMAD.X R7, R9, 0x1, R167, P4 ;  /* 0x0000000109077824 */ /* 0x000fe200020e06a7 */
[----:B------:R-:W-:Y:S01]  /*5f70*/  LEA R10, P5, R14, R10, 0x1 ;  /* 0x0000000a0e0a7211 */ /* 0x000fe200078a08ff */
[----:B------:R-:W-:Y:S02]  /*5f80*/  IMAD.IADD R13, R13, 0x1, R15 ;  /* 0x000000010d0d7824 */ /* 0x000fe400078e020f */
[----:B------:R-:W-:-:S03]  /*5f90*/  F2FP.F16.F32.PACK_AB R3, RZ, R3 ;  /* 0x00000003ff03723e */ /* 0x000fc600000000ff */
[----:B------:R-:W-:Y:S02]  /*5fa0*/  LEA.HI.X R11, R14, R11, R13, 0x1, P5 ;  /* 0x0000000b0e0b7211 */ /* 0x000fe400028f0c0d */
[----:B------:R2:W-:Y:S01]  /*5fb0*/  @P3 STG.E.U16 desc[UR36][R6.64], R3 ;  /* 0x0000000306003986 */ /* 0x0005e2000c101524 */
[----:B------:R-:W-:Y:S05]  /*5fc0*/  @!P2 BRA `(.L_x_159) ;  /* 0x000000000004a947 */ /* 0x000fea0003800000 */
[----:B------:R0:W5:Y:S02]  /*5fd0*/  LDG.E.LTC128B.U16 R172, desc[UR36][R10.64+0x2] ;  /* 0x000002240aac7981 */ /* 0x000164000c1e1520 */
.L_x_159:
[----:B------:R-:W-:Y:S05]  /*5fe0*/  BSYNC B1 ;  /* 0x0000000000017941 */ /* 0x000fea0003800000 */
.L_x_158:
[----:B-----5:R-:W-:Y:S01]  /*5ff0*/  HADD2.F32 R12, -RZ, R172.H0_H0 ;  /* 0x200000acff0c7230 */ /* 0x020fe20000004100 */
[----:B------:R-:W-:Y:S01]  /*6000*/  ISETP.GT.AND P3, PT, R0, 0x8, P0 ;  /* 0x000000080000780c */ /* 0x000fe20000764270 */
[----:B------:R-:W-:Y:S03]  /*6010*/  BSSY B1, `(.L_x_160) ;  /* 0x0000007000017945 */ /* 0x000fe60003800000 */
[----:B------:R-:W-:-:S04]  /*6020*/  FMUL R12, R12, R155 ;  /* 0x0000009b0c0c7220 */ /* 0x000fc80000400000 */
[----:B------:R-:W-:-:S05]  /*6030*/  FFMA R12, R27, R154, R12 ;  /* 0x0000009a1b0c7223 */ /* 0x000fca000000000c */
[----:B------:R-:W-:-:S05]  /*6040*/  F2FP.F16.F32.PACK_AB R12, RZ, R12 ;  /* 0x0000000cff0c723e */ /* 0x000fca00000000ff */
[----:B------:R0:W-:Y:S01]  /*6050*/  @P2 STG.E.U16 desc[UR36][R6.64+0x2], R12 ;  /* 0x0000020c06002986 */ /* 0x0001e2000c101524 */
[----:B------:R-:W-:Y:S05]  /*6060*/  @!P3 BRA `(.L_x_161) ;  /* 0x000000000004b947 */ /* 0x000fea0003800000 */
[----:B------:R0:W5:Y:S02]  /*6070*/  LDG.E.LTC128B.U16 R172, desc[UR36][R4.64+0x10] ;  /* 0x0000102404ac7981 */ /* 0x000164000c1e1520 */
.L_x_161:
[----:B------:R-:W-:Y:S05]  /*6080*/  BSYNC B1 ;  /* 0x0000000000017941 */ /* 0x000fea0003800000 */
.L_x_160:
[----:B0-2--5:R-:W-:Y:S01]  /*6090*/  HADD2.F32 R6, -RZ, R172.H0_H0 ;  /* 0x200000acff067230 */ /* 0x025fe20000004100 */
[----:B------:R-:W-:Y:S01]  /*60a0*/  ISETP.GT.AND P2, PT, R0, 0x9, P0 ;  /* 0x000000090000780c */ /* 0x000fe20000744270 */
[----:B------:R-:W-:Y:S01]  /*60b0*/  IMAD.MOV.U32 R7, RZ, RZ, R9 ;  /* 0x000000ffff077224 */ /* 0x000fe200078e0009 */
[----:B------:R-:W-:Y:S02]  /*60c0*/  BSSY B1, `(.L_x_162) ;  /* 0x0000008000017945 */ /* 0x000fe40003800000 */
[----:B------:R-:W-:Y:S01]  /*60d0*/  FMUL R3, R6, R155 ;  /* 0x0000009b06037220 */ /* 0x000fe20000400000 */
[----:B------:R-:W-:-:S03]  /*60e0*/  IMAD.MOV.U32 R6, RZ, RZ, R8 ;  /* 0x000000ffff067224 */ /* 0x000fc600078e0008 */
[----:B------:R-:W-:-:S05]  /*60f0*/  FFMA R3, R28, R154, R3 ;  /* 0x0000009a1c037223 */ /* 0x000fca0000000003 */
[----:B------:R-:W-:-:S05]  /*6100*/  F2FP.F16.F32.PACK_AB R3, RZ, R3 ;  /* 0x00000003ff03723e */ /* 0x000fca00000000ff */
[----:B------:R0:W-:Y:S01]  /*6110*/  @P3 STG.E.U16 desc[UR36][R6.64+0x10], R3 ;  /* 0x0000100306003986 */ /* 0x0001e2000c101524 */
[----:B------:R-:W-:Y:S05]  /*6120*/  @!P2 BRA `(.L_x_163) ;  /* 0x000000000004a947 */ /* 0x000fea0003800000 */
[----:B------:R2:W5:Y:S02]  /*6130*/  LDG.E.LTC128B.U16 R172, desc[UR36][R4.64+0x12] ;  /* 0x0000122404ac7981 */ /* 0x000564000c1e1520 */
.L_x_163:
[----:B------:R-:W-:Y:S05]  /*6140*/  BSYNC B1 ;  /* 0x0000000000017941 */ /* 0x000fea0003800000 */
.L_x_162:
        /* <DEDUP_REMOVED lines=9> */
.L_x_165:
[----:B------:R-:W-:Y:S05]  /*61e0*/  BSYNC B1 ;  /* 0x0000000000017941 */ /* 0x000fea0003800000 */
.L_x_164:
[----:B0----5:R-:W-:Y:S01]  /*61f0*/  HADD2.F32 R12, -RZ, R172.H0_H0 ;  /* 0x200000acff0c7230 */ /* 0x021fe20000004100 */
[----:B------:R-:W-:Y:S01]  /*6200*/  IADD3 R8, P3, R165, R8, RZ ;  /* 0x00000008a5087210 */ /* 0x000fe20007f7e0ff */
[----:B------:R-:W-:Y:S01]  /*6210*/  BSSY B1, `(.L_x_166) ;  /* 0x0000009000017945 */ /* 0x000fe20003800000 */
[----:B------:R-:W-:Y:S02]  /*6220*/  ISETP.GT.AND P2, PT, R0, 0x9, P1 ;  /* 0x000000090000780c */ /* 0x000fe40000f44270 */
[----:B------:R-:W-:Y:S01]  /*6230*/  FMUL R3, R12, R155 ;  /* 0x0000009b0c037220 */ /* 0x000fe20000400000 */
[----:B------:R-:W-:-:S03]  /*6240*/  IMAD.X R9, R167, 0x1, R9, P3 ;  /* 0x00000001a7097824 */ /* 0x000fc600018e0609 */
[----:B------:R-:W-:-:S05]  /*6250*/  FFMA R3, R30, R154, R3 ;  /* 0x0000009a1e037223 */ /* 0x000fca0000000003 */
[----:B------:R-:W-:-:S05]  /*6260*/  F2FP.F16.F32.PACK_AB R3, RZ, R3 ;  /* 0x00000003ff03723e */ /* 0x000fca00000000ff */
[----:B------:R0:W-:Y:S01]  /*6270*/  @P4 STG.E.U16 desc[UR36][R8.64+0x10], R3 ;  /* 0x0000100308004986 */ /* 0x0001e2000c101524 */
[----:B------:R-:W-:Y:S05]  /*6280*/  @!P2 BRA `(.L_x_167) ;  /* 0x000000000004a947 */ /* 0x000fea0003800000 */
[----:B------:R0:W5:Y:S02]  /*6290*/  LDG.E.LTC128B.U16 R172, desc[UR36][R10.64+0x12] ;  /* 0x000012240aac7981 */ /* 0x000164000c1e1520 */
.L_x_167:
[----:B------:R-:W-:Y:S05]  /*62a0*/  BSYNC B1 ;  /* 0x0000000000017941 */ /* 0x000fea0003800000 */
.L_x_166:
[----:B0----5:R-:W-:Y:S01]  /*62b0*/  HADD2.F32 R8, -RZ, R172.H0_H0 ;  /* 0x200000acff087230 */ /* 0x021fe20000004100 */
[----:B------:R-:W-:Y:S01]  /*62c0*/  ISETP.GT.AND P3, PT, R0, 0x10, P0 ;  /* 0x000000100000780c */ /* 0x000fe20000764270 */
[----:B------:R-:W-:Y:S03]  /*62d0*/  BSSY B1, `(.L_x_168) ;  /* 0x0000009000017945 */ /* 0x000fe60003800000 */
[----:B------:R-:W-:-:S04]  /*62e0*/  FMUL R8, R8, R155 ;  /* 0x0000009b08087220 */ /* 0x000fc80000400000 */
[----:B------:R-:W-:Y:S01]  /*62f0*/  FFMA R31, R31, R154, R8 ;  /* 0x0000009a1f1f7223 */ /* 0x000fe20000000008 */
[----:B------:R-:W-:-:S04]  /*6300*/  IADD3 R8, P4, P5, R165, R158, R93 ;  /* 0x0000009ea5087210 */ /* 0x000fc80007d9e05d */
[----:B------:R-:W-:Y:S02]  /*6310*/  F2FP.F16.F32.PACK_AB R31, RZ, R31 ;  /* 0x0000001fff1f723e */ /* 0x000fe400000000ff */
[----:B------:R-:W-:-:S05]  /*6320*/  IADD3.X R9, R167, R159, R95, P4, P5 ;  /* 0x0000009fa7097210 */ /* 0x000fca00027ea45f */
[----:B------:R0:W-:Y:S01]  /*6330*/  @P2 STG.E.U16 desc[UR36][R8.64+0x12], R31 ;  /* 0x0000121f08002986 */ /* 0x0001e2000c101524 */
[----:B------:R-:W-:Y:S05]  /*6340*/  @!P3 BRA `(.L_x_169) ;  /* 0x000000000004b947 */ /* 0x000fea0003800000 */
[----:B------:R0:W5:Y:S02]  /*6350*/  LDG.E.LTC128B.U16 R172, desc[UR36][R4.64+0x20] ;  /* 0x0000202404ac7981 */ /* 0x000164000c1e1520 */
.L_x_169:
[----:B------:R-:W-:Y:S05]  /*6360*/  BSYNC B1 ;  /* 0x0000000000017941 */ /* 0x000fea0003800000 */
.L_x_168:
        /* <DEDUP_REMOVED lines=9> */
.L_x_171:
[----:B------:R-:W-:Y:S05]  /*6400*/  BSYNC B1 ;  /* 0x0000000000017941 */ /* 0x000fea0003800000 */
.L_x_170:
        /* <DEDUP_REMOVED lines=9> */
.L_x_173:
[----:B------:R-:W-:Y:S05]  /*64a0*/  BSYNC B1 ;  /* 0x0000000000017941 */ /* 0x000fea0003800000 */
.L_x_172:
[----:B0----5:R-:W-:Y:S01]  /*64b0*/  HADD2.F32 R12, -RZ, R172.H0_H0 ;  /* 0x200000acff0c7230 */ /* 0x021fe20000004100 */
        /* <DEDUP_REMOVED lines=8> */
.L_x_175:
[----:B------:R-:W-:Y:S05]  /*6540*/  BSYNC B1 ;  /* 0x0000000000017941 */ /* 0x000fea0003800000 */
.L_x_174:
        /* <DEDUP_REMOVED lines=9> */
.L_x_177:
[----:B------:R-:W-:Y:S05]  /*65e0*/  BSYNC B1 ;  /* 0x0000000000017941 */ /* 0x000fea0003800000 */
.L_x_176:
        /* <DEDUP_REMOVED lines=9> */
.L_x_179:
[----:B------:R-:W-:Y:S05]  /*6680*/  BSYNC B1 ;  /* 0x0000000000017941 */ /* 0x000fea0003800000 */
.L_x_178:
        /* <DEDUP_REMOVED lines=9> */
.L_x_181:
[----:B------:R-:W-:Y:S05]  /*6720*/  BSYNC B1 ;  /* 0x0000000000017941 */ /* 0x000fea0003800000 */
.L_x_180:
        /* <DEDUP_REMOVED lines=9> */
.L_x_183:
[----:B------:R-:W-:Y:S05]  /*67c0*/  BSYNC B1 ;  /* 0x0000000000017941 */ /* 0x000fea0003800000 */
.L_x_182:
        /* <DEDUP_REMOVED lines=9> */
.L_x_185:
[----:B------:R-:W-:Y:S05]  /*6860*/  BSYNC B1 ;  /* 0x0000000000017941 */ /* 0x000fea0003800000 */
.L_x_184:
        /* <DEDUP_REMOVED lines=9> */
.L_x_187:
[----:B------:R-:W-:Y:S05]  /*6900*/  BSYNC B1 ;  /* 0x0000000000017941 */ /* 0x000fea0003800000 */
.L_x_186:
        /* <DEDUP_REMOVED lines=9> */
.L_x_189:
[----:B------:R-:W-:Y:S05]  /*69a0*/  BSYNC B1 ;  /* 0x0000000000017941 */ /* 0x000fea0003800000 */
.L_x_188:
        /* <DEDUP_REMOVED lines=9> */
.L_x_191:
[----:B------:R-:W-:Y:S05]  /*6a40*/  BSYNC B1 ;  /* 0x0000000000017941 */ /* 0x000fea0003800000 */
.L_x_190:
        /* <DEDUP_REMOVED lines=9> */
.L_x_193:
[----:B------:R-:W-:Y:S05]  /*6ae0*/  BSYNC B1 ;  /* 0x0000000000017941 */ /* 0x000fea0003800000 */
.L_x_192:
        /* <DEDUP_REMOVED lines=9> */
.L_x_195:
[----:B------:R-:W-:Y:S05]  /*6b80*/  BSYNC B1 ;  /* 0x0000000000017941 */ /* 0x000fea0003800000 */
.L_x_194:
        /* <DEDUP_REMOVED lines=9> */
.L_x_197:
[----:B------:R-:W-:Y:S05]  /*6c20*/  BSYNC B1 ;  /* 0x0000000000017941 */ /* 0x000fea0003800000 */
.L_x_196:
        /* <DEDUP_REMOVED lines=9> */
.L_x_199:
[----:B------:R-:W-:Y:S05]  /*6cc0*/  BSYNC B1 ;  /* 0x0000000000017941 */ /* 0x000fea0003800000 */
.L_x_198:
        /* <DEDUP_REMOVED lines=9> */
.L_x_201:
[----:B------:R-:W-:Y:S05]  /*6d60*/  BSYNC B1 ;  /* 0x0000000000017941 */ /* 0x000fea0003800000 */
.L_x_200:
        /* <DEDUP_REMOVED lines=9> */
.L_x_203:
[----:B------:R-:W-:Y:S05]  /*6e00*/  BSYNC B1 ;  /* 0x0000000000017941 */ /* 0x000fea0003800000 */
.L_x_202:
        /* <DEDUP_REMOVED lines=9> */
.L_x_205:
[----:B------:R-:W-:Y:S05]  /*6ea0*/  BSYNC B1 ;  /* 0x0000000000017941 */ /* 0x000fea0003800000 */
.L_x_204:
        /* <DEDUP_REMOVED lines=9> */
.L_x_207:
[----:B------:R-:W-:Y:S05]  /*6f40*/  BSYNC B1 ;  /* 0x0000000000017941 */ /* 0x000fea0003800000 */
.L_x_206:
        /* <DEDUP_REMOVED lines=9> */
.L_x_209:
[----:B------:R-:W-:Y:S05]  /*6fe0*/  BSYNC B1 ;  /* 0x0000000000017941 */ /* 0x000fea0003800000 */
.L_x_208:
        /* <DEDUP_REMOVED lines=9> */
.L_x_211:
[----:B------:R-:W-:Y:S05]  /*7080*/  BSYNC B1 ;  /* 0x0000000000017941 */ /* 0x000fea0003800000 */
.L_x_210:
        /* <DEDUP_REMOVED lines=9> */
.L_x_213:
[----:B------:R-:W-:Y:S05]  /*7120*/  BSYNC B1 ;  /* 0x0000000000017941 */ /* 0x000fea0003800000 */
.L_x_212:
        /* <DEDUP_REMOVED lines=9> */
.L_x_215:
[----:B------:R-:W-:Y:S05]  /*71c0*/  BSYNC B1 ;  /* 0x0000000000017941 */ /* 0x000fea0003800000 */
.L_x_214:
        /* <DEDUP_REMOVED lines=9> */
.L_x_217:
[----:B------:R-:W-:Y:S05]  /*7260*/  BSYNC B1 ;  /* 0x0000000000017941 */ /* 0x000fea0003800000 */
.L_x_216:
        /* <DEDUP_REMOVED lines=9> */
.L_x_219:
[----:B------:R-:W-:Y:S05]  /*7300*/  BSYNC B1 ;  /* 0x0000000000017941 */ /* 0x000fea0003800000 */
.L_x_218:
        /* <DEDUP_REMOVED lines=9> */
.L_x_221:
[----:B------:R-:W-:Y:S05]  /*73a0*/  BSYNC B1 ;  /* 0x0000000000017941 */ /* 0x000fea0003800000 */
.L_x_220:
        /* <DEDUP_REMOVED lines=9> */
.L_x_223:
[----:B------:R-:W-:Y:S05]  /*7440*/  BSYNC B1 ;  /* 0x0000000000017941 */ /* 0x000fea0003800000 */
.L_x_222:
        /* <DEDUP_REMOVED lines=9> */
.L_x_225:
[----:B------:R-:W-:Y:S05]  /*74e0*/  BSYNC B1 ;  /* 0x0000000000017941 */ /* 0x000fea0003800000 */
.L_x_224:
        /* <DEDUP_REMOVED lines=9> */
.L_x_227:
[----:B------:R-:W-:Y:S05]  /*7580*/  BSYNC B1 ;  /* 0x0000000000017941 */ /* 0x000fea0003800000 */
.L_x_226:
        /* <DEDUP_REMOVED lines=9> */
.L_x_229:
[----:B------:R-:W-:Y:S05]  /*7620*/  BSYNC B1 ;  /* 0x0000000000017941 */ /* 0x000fea0003800000 */
.L_x_228:
        /* <DEDUP_REMOVED lines=9> */
.L_x_231:
[----:B------:R-:W-:Y:S05]  /*76c0*/  BSYNC B1 ;  /* 0x0000000000017941 */ /* 0x000fea0003800000 */
.L_x_230:
        /* <DEDUP_REMOVED lines=9> */
.L_x_233:
[----:B------:R-:W-:Y:S05]  /*7760*/  BSYNC B1 ;  /* 0x0000000000017941 */ /* 0x000fea0003800000 */
.L_x_232:
        /* <DEDUP_REMOVED lines=9> */
.L_x_235:
[----:B------:R-:W-:Y:S05]  /*7800*/  BSYNC B1 ;  /* 0x0000000000017941 */ /* 0x000fea0003800000 */
.L_x_234:
        /* <DEDUP_REMOVED lines=9> */
.L_x_237:
[----:B------:R-:W-:Y:S05]  /*78a0*/  BSYNC B1 ;  /* 0x0000000000017941 */ /* 0x000fea0003800000 */
.L_x_236:
        /* <DEDUP_REMOVED lines=9> */
.L_x_239:
[----:B------:R-:W-:Y:S05]  /*7940*/  BSYNC B1 ;  /* 0x0000000000017941 */ /* 0x000fea0003800000 */
.L_x_238:
        /* <DEDUP_REMOVED lines=9> */
.L_x_241:
[----:B------:R-:W-:Y:S05]  /*79e0*/  BSYNC B1 ;  /* 0x0000000000017941 */ /* 0x000fea0003800000 */
.L_x_240:
        /* <DEDUP_REMOVED lines=9> */
.L_x_243:
[----:B------:R-:W-:Y:S05]  /*7a80*/  BSYNC B1 ;  /* 0x0000000000017941 */ /* 0x000fea0003800000 */
.L_x_242:
        /* <DEDUP_REMOVED lines=9> */
.L_x_245:
[----:B------:R-:W-:Y:S05]  /*7b20*/  BSYNC B1 ;  /* 0x0000000000017941 */ /* 0x000fea0003800000 */
.L_x_244:
        /* <DEDUP_REMOVED lines=9> */
.L_x_247:
[----:B------:R-:W-:Y:S05]  /*7bc0*/  BSYNC B1 ;  /* 0x0000000000017941 */ /* 0x000fea0003800000 */
.L_x_246:
        /* <DEDUP_REMOVED lines=9> */
.L_x_249:
[----:B------:R-:W-:Y:S05]  /*7c60*/  BSYNC B1 ;  /* 0x0000000000017941 */ /* 0x000fea0003800000 */
.L_x_248:
        /* <DEDUP_REMOVED lines=9> */
.L_x_251:
[----:B------:R-:W-:Y:S05]  /*7d00*/  BSYNC B1 ;  /* 0x0000000000017941 */ /* 0x000fea0003800000 */
.L_x_250:
        /* <DEDUP_REMOVED lines=9> */
.L_x_253:
[----:B------:R-:W-:Y:S05]  /*7da0*/  BSYNC B1 ;  /* 0x0000000000017941 */ /* 0x000fea0003800000 */
.L_x_252:
        /* <DEDUP_REMOVED lines=9> */
.L_x_255:
[----:B------:R-:W-:Y:S05]  /*7e40*/  BSYNC B1 ;  /* 0x0000000000017941 */ /* 0x000fea0003800000 */
.L_x_254:
        /* <DEDUP_REMOVED lines=9> */
.L_x_257:
[----:B------:R-:W-:Y:S05]  /*7ee0*/  BSYNC B1 ;  /* 0x0000000000017941 */ /* 0x000fea0003800000 */
.L_x_256:
        /* <DEDUP_REMOVED lines=9> */
.L_x_259:
[----:B------:R-:W-:Y:S05]  /*7f80*/  BSYNC B1 ;  /* 0x0000000000017941 */ /* 0x000fea0003800000 */
.L_x_258:
        /* <DEDUP_REMOVED lines=9> */
.L_x_261:
[----:B------:R-:W-:Y:S05]  /*8020*/  BSYNC B1 ;  /* 0x0000000000017941 */ /* 0x000fea0003800000 */
.L_x_260:
        /* <DEDUP_REMOVED lines=9> */
.L_x_263:
[----:B------:R-:W-:Y:S05]  /*80c0*/  BSYNC B1 ;  /* 0x0000000000017941 */ /* 0x000fea0003800000 */
.L_x_262:
        /* <DEDUP_REMOVED lines=9> */
.L_x_265:
[----:B------:R-:W-:Y:S05]  /*8160*/  BSYNC B1 ;  /* 0x0000000000017941 */ /* 0x000fea0003800000 */
.L_x_264:
        /* <DEDUP_REMOVED lines=9> */
.L_x_267:
[----:B------:R-:W-:Y:S05]  /*8200*/  BSYNC B1 ;  /* 0x0000000000017941 */ /* 0x000fea0003800000 */
.L_x_266:
        /* <DEDUP_REMOVED lines=9> */
.L_x_269:
[----:B------:R-:W-:Y:S05]  /*82a0*/  BSYNC B1 ;  /* 0x0000000000017941 */ /* 0x000fea0003800000 */
.L_x_268:
        /* <DEDUP_REMOVED lines=9> */
.L_x_271:
[----:B------:R-:W-:Y:S05]  /*8340*/  BSYNC B1 ;  /* 0x0000000000017941 */ /* 0x000fea0003800000 */
.L_x_270:
        /* <DEDUP_REMOVED lines=9> */
.L_x_273:
[----:B------:R-:W-:Y:S05]  /*83e0*/  BSYNC B1 ;  /* 0x0000000000017941 */ /* 0x000fea0003800000 */
.L_x_272:
        /* <DEDUP_REMOVED lines=9> */
.L_x_275:
[----:B------:R-:W-:Y:S05]  /*8480*/  BSYNC B1 ;  /* 0x0000000000017941 */ /* 0x000fea0003800000 */
.L_x_274:
[----:B012--5:R-:W-:Y:S01]  /*8490*/  HADD2.F32 R4, -RZ, R172.H0_H0 ;  /* 0x200000acff047230 */ /* 0x027fe20000004100 */
        /* <DEDUP_REMOVED lines=8> */
.L_x_277:
[----:B------:R-:W-:Y:S05]  /*8520*/  BSYNC B1 ;  /* 0x0000000000017941 */ /* 0x000fea0003800000 */
.L_x_276:
[----:B0----5:R-:W-:Y:S01]  /*8530*/  HADD2.F32 R4, -RZ, R172.H0_H0 ;  /* 0x200000acff047230 */ /* 0x021fe20000004100 */
[----:B------:R-:W-:Y:S01]  /*8540*/  @P2 MOV R5, R9 ;  /* 0x0000000900052202 */ /* 0x000fe20000000f00 */
[----:B------:R-:W-:Y:S01]  /*8550*/  BSSY B1, `(.L_x_278) ;  /* 0x0000009000017945 */ /* 0x000fe20003800000 */
[----:B------:R-:W-:Y:S02]  /*8560*/  ISETP.GT.AND P1, PT, R0, 0x79, P1 ;  /* 0x000000790000780c */ /* 0x000fe40000f24270 */
[----:B------:R-:W-:Y:S01]  /*8570*/  FMUL R3, R4, R155 ;  /* 0x0000009b04037220 */ /* 0x000fe20000400000 */
[----:B------:R-:W-:-:S03]  /*8580*/  @P2 IMAD.MOV.U32 R4, RZ, RZ, R8 ;  /* 0x000000ffff042224 */ /* 0x000fc600078e0008 */
[----:B------:R-:W-:-:S05]  /*8590*/  FFMA R3, R86, R154, R3 ;  /* 0x0000009a56037223 */ /* 0x000fca0000000003 */
[----:B------:R-:W-:-:S05]  /*85a0*/  F2FP.F16.F32.PACK_AB R3, RZ, R3 ;  /* 0x00000003ff03723e */ /* 0x000fca00000000ff */
[----:B------:R0:W-:Y:S01]  /*85b0*/  @P2 STG.E.U16 desc[UR36][R4.64+0xf0], R3 ;  /* 0x0000f00304002986 */ /* 0x0001e2000c101524 */
[----:B------:R-:W-:Y:S05]  /*85c0*/  @!P1 BRA `(.L_x_279) ;  /* 0x0000000000049947 */ /* 0x000fea0003800000 */
[----:B------:R2:W5:Y:S02]  /*85d0*/  LDG.E.LTC128B.U16 R172, desc[UR36][R10.64+0xf2] ;  /* 0x0000f2240aac7981 */ /* 0x000564000c1e1520 */
.L_x_279:
[----:B------:R-:W-:Y:S05]  /*85e0*/  BSYNC B1 ;  /* 0x0000000000017941 */ /* 0x000fea0003800000 */
.L_x_278:
[----:B------:R-:W-:Y:S05]  /*85f0*/  @!P1 BRA `(.L_x_280) ;  /* 0x00000024004c9947 */ /* 0x000fea0003800000 */
[----:B-----5:R-:W-:-:S05]  /*8600*/  HADD2.F32 R172, -RZ, R172.H0_H0 ;  /* 0x200000acffac7230 */ /* 0x020fca0000004100 */
[----:B------:R-:W-:-:S04]  /*8610*/  FMUL R172, R172, R155 ;  /* 0x0000009bacac7220 */ /* 0x000fc80000400000 */
[----:B------:R-:W-:-:S05]  /*8620*/  FFMA R172, R87, R154, R172 ;  /* 0x0000009a57ac7223 */ /* 0x000fca00000000ac */
[----:B------:R-:W-:-:S05]  /*8630*/  F2FP.F16.F32.PACK_AB R172, RZ, R172 ;  /* 0x000000acffac723e */ /* 0x000fca00000000ff */
[----:B------:R0:W-:Y:S01]  /*8640*/  STG.E.U16 desc[UR36][R8.64+0xf2], R172 ;  /* 0x0000f2ac08007986 */ /* 0x0001e2000c101524 */
[----:B------:R-:W-:Y:S05]  /*8650*/  BRA `(.L_x_280) ;  /* 0x0000002400347947 */ /* 0x000fea0003800000 */
.L_x_29:
[----:B------:R-:W-:Y:S01]  /*8660*/  ULDC.64 UR4, c[0x0][0x5c0] ;  /* 0x0001700000047ab9 */ /* 0x000fe20000000a00 */
[-C--:B------:R-:W-:Y:S01]  /*8670*/  FMUL R88, R88, R154.reuse ;  /* 0x0000009a58587220 */ /* 0x080fe20000400000 */
[----:B------:R-:W-:Y:S01]  /*8680*/  LEA R8, P0, R166, UR4, 0x1 ;  /* 0x00000004a6087c11 */ /* 0x000fe2000f8008ff */
[----:B------:R-:W-:Y:S01]  /*8690*/  IMAD.SHL.U32 R7, R4, 0x10, RZ ;  /* 0x0000001004077824 */ /* 0x000fe200078e00ff */
[----:B------:R-:W-:Y:S01]  /*86a0*/  ISETP.GT.AND P2, PT, R0, 0x1, P3 ;  /* 0x000000010000780c */ /* 0x000fe20001f44270 */
[-C--:B------:R-:W-:Y:S01]  /*86b0*/  FMUL R89, R89, R154.reuse ;  /* 0x0000009a59597220 */ /* 0x080fe20000400000 */
[----:B------:R-:W-:Y:S01]  /*86c0*/  LEA.HI.X R9, R166, UR5, R169, 0x1, P0 ;  /* 0x00000005a6097c11 */ /* 0x000fe200080f0ca9 */
[-C--:B------:R-:W-:Y:S01]  /*86d0*/  FMUL R90, R90, R154.reuse ;  /* 0x0000009a5a5a7220 */ /* 0x080fe20000400000 */
[----:B------:R-:W-:Y:S01]  /*86e0*/  ISETP.GT.AND P0, PT, R3, 0x8, PT ;  /* 0x000000080300780c */ /* 0x000fe20003f04270 */
[----:B------:R-:W-:Y:S01]  /*86f0*/  FMUL R91, R91, R154 ;  /* 0x0000009a5b5b7220 */ /* 0x000fe20000400000 */
[----:B------:R-:W-:Y:S01]  /*8700*/  F2FP.F16.F32.PACK_AB R88, RZ, R88 ;  /* 0x00000058ff58723e */ /* 0x000fe200000000ff */
[-C--:B------:R-:W-:Y:S01]  /*8710*/  FMUL R92, R92, R154.reuse ;  /* 0x0000009a5c5c7220 */ /* 0x080fe20000400000 */
[----:B------:R-:W-:Y:S01]  /*8720*/  ISETP.GT.AND P4, PT, R0, RZ, P0 ;  /* 0x000000ff0000720c */ /* 0x000fe20000784270 */
[----:B------:R-:W-:Y:S01]  /*8730*/  FMUL R93, R93, R154 ;  /* 0x0000009a5d5d7220 */ /* 0x000fe20000400000 */
[----:B------:R-:W-:Y:S01]  /*8740*/  SHF.L.U64.HI R6, R4, 0x4, R5 ;  /* 0x0000000404067819 */ /* 0x000fe20000010205 */
[----:B------:R-:W-:Y:S01]  /*8750*/  @P1 STG.E.U16 desc[UR36][R8.64], R88 ;  /* 0x0000005808001986 */ /* 0x000fe2000c101524 */
[----:B------:R-:W-:Y:S01]  /*8760*/  IADD3 R10, P5, R7, R8, RZ ;  /* 0x00000008070a7210 */ /* 0x000fe20007fbe0ff */
[-C--:B------:R-:W-:Y:S01]  /*8770*/  FMUL R94, R94, R154.reuse ;  /* 0x0000009a5e5e7220 */ /* 0x080fe20000400000 */
[----:B------:R-:W-:Y:S01]  /*8780*/  ISETP.GT.AND P1, PT, R0, 0x1, P0 ;  /* 0x000000010000780c */ /* 0x000fe20000724270 */
[----:B------:R-:W-:Y:S01]  /*8790*/  FMUL R95, R95, R154 ;  /* 0x0000009a5f5f7220 */ /* 0x000fe20000400000 */
[----:B------:R-:W-:Y:S01]  /*87a0*/  F2FP.F16.F32.PACK_AB R89, RZ, R89 ;  /* 0x00000059ff59723e */ /* 0x000fe200000000ff */
[----:B------:R-:W-:Y:S01]  /*87b0*/  IMAD.X R11, R6, 0x1, R9, P5 ;  /* 0x00000001060b7824 */ /* 0x000fe200028e0609 */
[----:B------:R-:W-:Y:S01]  /*87c0*/  F2FP.F16.F32.PACK_AB R90, RZ, R90 ;  /* 0x0000005aff5a723e */ /* 0x000fe200000000ff */
[-C--:B------:R-:W-:Y:S01]  /*87d0*/  FMUL R96, R96, R154.reuse ;  /* 0x0000009a60607220 */ /* 0x080fe20000400000 */
[----:B------:R-:W-:Y:S01]  /*87e0*/  F2FP.F16.F32.PACK_AB R91, RZ, R91 ;  /* 0x0000005bff5b723e */ /* 0x000fe200000000ff */
[----:B------:R-:W-:Y:S01]  /*87f0*/  @P2 STG.E.U16 desc[UR36][R8.64+0x2], R89 ;  /* 0x0000025908002986 */ /* 0x000fe2000c101524 */
[C---:B------:R-:W-:Y:S01]  /*8800*/  ISETP.GT.AND P5, PT, R0.reuse, 0x9, P3 ;  /* 0x000000090000780c */ /* 0x040fe20001fa4270 */
[-C--:B------:R-:W-:Y:S01]  /*8810*/  FMUL R97, R97, R154.reuse ;  /* 0x0000009a61617220 */ /* 0x080fe20000400000 */
[C---:B------:R-:W-:Y:S01]  /*8820*/  ISETP.GT.AND P2, PT, R0.reuse, 0x8, P0 ;  /* 0x000000080000780c */ /* 0x040fe20000744270 */
[----:B------:R-:W-:Y:S01]  /*8830*/  @P4 STG.E.U16 desc[UR36][R10.64], R90 ;  /* 0x0000005a0a004986 */ /* 0x000fe2000c101524 */
[----:B------:R-:W-:Y:S01]  /*8840*/  ISETP.GT.AND P4, PT, R0, 0x8, P3 ;  /* 0x000000080000780c */ /* 0x000fe20001f84270 */
[----:B------:R-:W-:Y:S01]  /*8850*/  FMUL R98, R98, R154 ;  /* 0x0000009a62627220 */ /* 0x000fe20000400000 */
[----:B------:R-:W-:Y:S01]  /*8860*/  F2FP.F16.F32.PACK_AB R92, RZ, R92 ;  /* 0x0000005cff5c723e */ /* 0x000fe200000000ff */
[----:B------:R-:W-:Y:S01]  /*8870*/  @P1 STG.E.U16 desc[UR36][R10.64+0x2], R91 ;  /* 0x0000025b0a001986 */ /* 0x000fe2000c101524 */
[----:B------:R-:W-:Y:S01]  /*8880*/  ISETP.GT.AND P1, PT, R0, 0x9, P0 ;  /* 0x000000090000780c */ /* 0x000fe20000724270 */
[-C--:B------:R-:W-:Y:S01]  /*8890*/  FMUL R99, R99, R154.reuse ;  /* 0x0000009a63637220 */ /* 0x080fe20000400000 */
[----:B------:R-:W-:Y:S01]  /*88a0*/  F2FP.F16.F32.PACK_AB R93, RZ, R93 ;  /* 0x0000005dff5d723e */ /* 0x000fe200000000ff */
[----:B------:R-:W-:Y:S01]  /*88b0*/  FMUL R100, R100, R154 ;  /* 0x0000009a64647220 */ /* 0x000fe20000400000 */
[----:B------:R-:W-:Y:S01]  /*88c0*/  F2FP.F16.F32.PACK_AB R94, RZ, R94 ;  /* 0x0000005eff5e723e */ /* 0x000fe200000000ff */
[-C--:B------:R-:W-:Y:S01]  /*88d0*/  FMUL R101, R101, R154.reuse ;  /* 0x0000009a65657220 */ /* 0x080fe20000400000 */
[----:B------:R-:W-:Y:S01]  /*88e0*/  F2FP.F16.F32.PACK_AB R95, RZ, R95 ;  /* 0x0000005fff5f723e */ /* 0x000fe200000000ff */
[----:B------:R-:W-:Y:S01]  /*88f0*/  FMUL R102, R102, R154 ;  /* 0x0000009a66667220 */ /* 0x000fe20000400000 */
[----:B------:R-:W-:Y:S01]  /*8900*/  F2FP.F16.F32.PACK_AB R96, RZ, R96 ;  /* 0x00000060ff60723e */ /* 0x000fe200000000ff */
[----:B------:R-:W-:Y:S01]  /*8910*/  @P4 STG.E.U16 desc[UR36][R8.64+0x10], R92 ;  /* 0x0000105c08004986 */ /* 0x000fe2000c101524 */
[C---:B------:R-:W-:Y:S01]  /*8920*/  ISETP.GT.AND P4, PT, R0.reuse, 0x10, P3 ;  /* 0x000000100000780c */ /* 0x040fe20001f84270 */
[-C--:B------:R-:W-:Y:S01]  /*8930*/  FMUL R103, R103, R154.reuse ;  /* 0x0000009a67677220 */ /* 0x080fe20000400000 */
[----:B------:R-:W-:Y:S01]  /*8940*/  F2FP.F16.F32.PACK_AB R97, RZ, R97 ;  /* 0x00000061ff61723e */ /* 0x000fe200000000ff */
[----:B------:R-:W-:Y:S01]  /*8950*/  @P5 STG.E.U16 desc[UR36][R8.64+0x12], R93 ;  /* 0x0000125d08005986 */ /* 0x000fe2000c101524 */
[----:B------:R-:W-:Y:S01]  /*8960*/  ISETP.GT.AND P5, PT, R0, 0x11, P0 ;  /* 0x000000110000780c */ /* 0x000fe200007a4270 */
        /* <DEDUP_REMOVED lines=74> */
[-C--:B------:R-:W-:Y:S01]  /*8e10*/  FMUL R125, R125, R154.reuse ;  /* 0x0000009a7d7d7220 */ /* 0x080fe20000400000 */
[----:B------:R-:W-:Y:S01]  /*8e20*/  F2FP.F16.F32.PACK_AB R119, RZ, R119 ;  /* 0x00000077ff77723e */ /* 0x000fe200000000ff */
[----:B------:R-:W-:Y:S01]  /*8e30*/  FMUL R126, R126, R154 ;  /* 0x0000009a7e7e7220 */ /* 0x000fe20000400000 */
[----:B------:R-:W-:Y:S01]  /*8e40*/  F2FP.F16.F32.PACK_AB R120, RZ, R120 ;  /* 0x00000078ff78723e */ /* 0x000fe200000000ff */
        /* <DEDUP_REMOVED lines=64> */
[----:B------:R-:W-:Y:S01]  /*9250*/  FMUL R145, R145, R154 ;  /* 0x0000009a91917220 */ /* 0x000fe20000400000 */
[----:B------:R-:W-:Y:S01]  /*9260*/  F2FP.F16.F32.PACK_AB R139, RZ, R139 ;  /* 0x0000008bff8b723e */ /* 0x000fe200000000ff */
[----:B------:R-:W-:Y:S01]  /*9270*/  IMAD.SHL.U32 R21, R4, 0x100, RZ ;  /* 0x0000010004157824 */ /* 0x000fe200078e00ff */
[----:B------:R-:W-:Y:S01]  /*9280*/  F2FP.F16.F32.PACK_AB R140, RZ, R140 ;  /* 0x0000008cff8c723e */ /* 0x000fe200000000ff */
[----:B------:R-:W-:Y:S01]  /*9290*/  @P1 STG.E.U16 desc[UR36][R8.64+0x90], R124 ;  /* 0x0000907c08001986 */ /* 0x000fe2000c101524 */
[----:B------:R-:W-:Y:S01]  /*92a0*/  ISETP.GT.AND P1, PT, R0, 0x50, P3 ;  /* 0x000000500000780c */ /* 0x000fe20001f24270 */
[-C--:B------:R-:W-:Y:S01]  /*92b0*/  FMUL R146, R146, R154.reuse ;  /* 0x0000009a92927220 */ /* 0x080fe20000400000 */
[----:B------:R-:W-:Y:S01]  /*92c0*/  F2FP.F16.F32.PACK_AB R141, RZ, R141 ;  /* 0x0000008dff8d723e */ /* 0x000fe200000000ff */
[----:B------:R-:W-:Y:S01]  /*92d0*/  @P2 STG.E.U16 desc[UR36][R8.64+0x92], R125 ;  /* 0x0000927d08002986 */ /* 0x000fe2000c101524 */
[C---:B------:R-:W-:Y:S01]  /*92e0*/  ISETP.GT.AND P2, PT, R0.reuse, 0x51, P3 ;  /* 0x000000510000780c */ /* 0x040fe20001f44270 */
[----:B------:R-:W-:Y:S01]  /*92f0*/  FMUL R147, R147, R154 ;  /* 0x0000009a93937220 */ /* 0x000fe20000400000 */
        /* <DEDUP_REMOVED lines=12> */
[----:B------:R-:W-:Y:S01]  /*93c0*/  SHF.L.U64.HI R15, R4, 0x8, R5 ;  /* 0x00000008040f7819 */ /* 0x000fe20000010205 */
[----:B------:R-:W-:Y:S01]  /*93d0*/  @P2 STG.E.U16 desc[UR36][R8.64+0xa2], R129 ;  /* 0x0000a28108002986 */ /* 0x000fe2000c101524 */
[C---:B------:R-:W-:Y:S01]  /*93e0*/  ISETP.GT.AND P2, PT, R0.reuse, 0x59, P3 ;  /* 0x000000590000780c */ /* 0x040fe20001f44270 */
        /* <DEDUP_REMOVED lines=56> */
[----:B------:R-:W-:Y:S01]  /*9770*/  FMUL R39, R39, R154 ;  /* 0x0000009a27277220 */ /* 0x000fe20000400000 */
[----:B------:R-:W-:Y:S01]  /*9780*/  F2FP.F16.F32.PACK_AB R33, RZ, R33 ;  /* 0x00000021ff21723e */ /* 0x000fe200000000ff */
[----:B------:R-:W-:Y:S01]  /*9790*/  @P2 STG.E.U16 desc[UR36][R10.64+0xd0], R142 ;  /* 0x0000d08e0a002986 */ /* 0x000fe2000c101524 */
[----:B------:R-:W-:Y:S01]  /*97a0*/  F2FP.F16.F32.PACK_AB R34, RZ, R34 ;  /* 0x00000022ff22723e */ /* 0x000fe200000000ff */
[-C--:B------:R-:W-:Y:S01]  /*97b0*/  FMUL R40, R40, R154.reuse ;  /* 0x0000009a28287220 */ /* 0x080fe20000400000 */
[----:B------:R-:W-:Y:S01]  /*97c0*/  F2FP.F16.F32.PACK_AB R35, RZ, R35 ;  /* 0x00000023ff23723e */ /* 0x000fe200000000ff */
[----:B------:R-:W-:Y:S01]  /*97d0*/  FMUL R41, R41, R154 ;  /* 0x0000009a29297220 */ /* 0x000fe20000400000 */
[----:B------:R-:W-:Y:S01]  /*97e0*/  F2FP.F16.F32.PACK_AB R36, RZ, R36 ;  /* 0x00000024ff24723e */ /* 0x000fe200000000ff */
[----:B------:R-:W-:Y:S01]  /*97f0*/  @P4 STG.E.U16 desc[UR36][R10.64+0xd2], R143 ;  /* 0x0000d28f0a004986 */ /* 0x000fe2000c101524 */
[----:B------:R-:W-:Y:S01]  /*9800*/  ISETP.GT.AND P4, PT, R0, 0x71, P0 ;  /* 0x000000710000780c */ /* 0x000fe20000784270 */
[----:B------:R-:W-:Y:S01]  /*9810*/  FMUL R42, R42, R154 ;  /* 0x0000009a2a2a7220 */ /* 0x000fe20000400000 */
[----:B------:R-:W-:Y:S01]  /*9820*/  F2FP.F16.F32.PACK_AB R37, RZ, R37 ;  /* 0x00000025ff25723e */ /* 0x000fe200000000ff */
[----:B------:R-:W-:Y:S01]  /*9830*/  @P5 STG.E.U16 desc[UR36][R8.64+0xe0], R144 ;  /* 0x0000e09008005986 */ /* 0x000fe2000c101524 */
[----:B------:R-:W-:Y:S01]  /*9840*/  ISETP.GT.AND P5, PT, R0, 0x70, P0 ;  /* 0x000000700000780c */ /* 0x000fe200007a4270 */
[----:B------:R-:W-:Y:S01]  /*9850*/  @P1 IMAD.MOV.U32 R4, RZ, RZ, R8 ;  /* 0x000000ffff041224 */ /* 0x000fe200078e0008 */
[----:B------:R-:W-:Y:S01]  /*9860*/  F2FP.F16.F32.PACK_AB R38, RZ, R38 ;  /* 0x00000026ff26723e */ /* 0x000fe200000000ff */
[----:B------:R-:W-:Y:S01]  /*9870*/  @P1 IMAD.MOV.U32 R5, RZ, RZ, R9 ;  /* 0x000000ffff051224 */ /* 0x000fe200078e0009 */
[----:B------:R-:W-:Y:S01]  /*9880*/  F2FP.F16.F32.PACK_AB R39, RZ, R39 ;  /* 0x00000027ff27723e */ /* 0x000fe200000000ff */
[----:B------:R-:W-:Y:S01]  /*9890*/  FMUL R43, R43, R154 ;  /* 0x0000009a2b2b7220 */ /* 0x000fe20000400000 */
[----:B------:R-:W-:Y:S01]  /*98a0*/  F2FP.F16.F32.PACK_AB R40, RZ, R40 ;  /* 0x00000028ff28723e */ /* 0x000fe200000000ff */
[----:B------:R-:W-:Y:S01]  /*98b0*/  FMUL R44, R44, R154 ;  /* 0x0000009a2c2c7220 */ /* 0x000fe20000400000 */
[----:B------:R0:W-:Y:S01]  /*98c0*/  @P1 STG.E.U16 desc[UR36][R4.64+0xe2], R145 ;  /* 0x0000e29104001986 */ /* 0x0001e2000c101524 */
[----:B------:R-:W-:Y:S01]  /*98d0*/  IADD3 R12, P1, P2, R7, R8, R21 ;  /* 0x00000008070c7210 */ /* 0x000fe20007a3e015 */
[-C--:B------:R-:W-:Y:S01]  /*98e0*/  FMUL R45, R45, R154.reuse ;  /* 0x0000009a2d2d7220 */ /* 0x080fe20000400000 */
[----:B------:R-:W-:Y:S01]  /*98f0*/  F2FP.F16.F32.PACK_AB R41, RZ, R41 ;  /* 0x00000029ff29723e */ /* 0x000fe200000000ff */
[-C--:B------:R-:W-:Y:S01]  /*9900*/  FMUL R46, R46, R154.reuse ;  /* 0x0000009a2e2e7220 */ /* 0x080fe20000400000 */
[----:B------:R-:W-:Y:S01]  /*9910*/  IADD3.X R13, R6, R9, R15, P1, P2 ;  /* 0x00000009060d7210 */ /* 0x000fe20000fe440f */
[-C--:B------:R-:W-:Y:S01]  /*9920*/  FMUL R47, R47, R154.reuse ;  /* 0x0000009a2f2f7220 */ /* 0x080fe20000400000 */
[C---:B------:R-:W-:Y:S01]  /*9930*/  ISETP.GT.AND P1, PT, R3.reuse, 0x80, PT ;  /* 0x000000800300780c */ /* 0x040fe20003f24270 */
[-C--:B------:R-:W-:Y:S01]  /*9940*/  FMUL R48, R48, R154.reuse ;  /* 0x0000009a30307220 */ /* 0x080fe20000400000 */
[----:B------:R-:W-:Y:S01]  /*9950*/  ISETP.GT.AND P2, PT, R3, 0x88, PT ;  /* 0x000000880300780c */ /* 0x000fe20003f44270 */
[----:B------:R-:W-:Y:S01]  /*9960*/  FMUL R49, R49, R154 ;  /* 0x0000009a31317220 */ /* 0x000fe20000400000 */
[----:B------:R-:W-:Y:S01]  /*9970*/  F2FP.F16.F32.PACK_AB R42, RZ, R42 ;  /* 0x0000002aff2a723e */ /* 0x000fe200000000ff */
[----:B0-----:R-:W-:Y:S01]  /*9980*/  @P5 IMAD.MOV.U32 R4, RZ, RZ, R10 ;  /* 0x000000ffff045224 */ /* 0x001fe200078e000a */
[----:B------:R-:W-:Y:S01]  /*9990*/  @P5 MOV R5, R11 ;  /* 0x0000000b00055202 */ /* 0x000fe20000000f00 */
[-C--:B------:R-:W-:Y:S01]  /*99a0*/  FMUL R50, R50, R154.reuse ;  /* 0x0000009a32327220 */ /* 0x080fe20000400000 */
[----:B------:R-:W-:Y:S01]  /*99b0*/  F2FP.F16.F32.PACK_AB R43, RZ, R43 ;  /* 0x0000002bff2b723e */ /* 0x000fe200000000ff */
[----:B------:R-:W-:Y:S01]  /*99c0*/  FMUL R51, R51, R154 ;  /* 0x0000009a33337220 */ /* 0x000fe20000400000 */
[----:B------:R-:W-:Y:S01]  /*99d0*/  F2FP.F16.F32.PACK_AB R44, RZ, R44 ;  /* 0x0000002cff2c723e */ /* 0x000fe200000000ff */
[----:B------:R0:W-:Y:S01]  /*99e0*/  @P5 STG.E.U16 desc[UR36][R4.64+0xe0], R146 ;  /* 0x0000e09204005986 */ /* 0x0001e2000c101524 */
[----:B------:R-:W-:Y:S01]  /*99f0*/  ISETP.GT.AND P5, PT, R0, 0x78, P3 ;  /* 0x000000780000780c */ /* 0x000fe20001fa4270 */
[-C--:B------:R-:W-:Y:S01]  /*9a00*/  FMUL R52, R52, R154.reuse ;  /* 0x0000009a34347220 */ /* 0x080fe20000400000 */
[C---:B------:R-:W-:Y:S01]  /*9a10*/  ISETP.GT.AND P3, PT, R0.reuse, 0x79, P3 ;  /* 0x000000790000780c */ /* 0x040fe20001f64270 */
[----:B------:R-:W-:Y:S01]  /*9a20*/  @P4 STG.E.U16 desc[UR36][R10.64+0xe2], R147 ;  /* 0x0000e2930a004986 */ /* 0x000fe2000c101524 */
[C---:B------:R-:W-:Y:S01]  /*9a30*/  ISETP.GT.AND P4, PT, R0.reuse, 0x78, P0 ;  /* 0x000000780000780c */ /* 0x040fe20000784270 */
[-C--:B------:R-:W-:Y:S01]  /*9a40*/  FMUL R53, R53, R154.reuse ;  /* 0x0000009a35357220 */ /* 0x080fe20000400000 */
[----:B------:R-:W-:Y:S01]  /*9a50*/  ISETP.GT.AND P0, PT, R0, 0x79, P0 ;  /* 0x000000790000780c */ /* 0x000fe20000704270 */
[-C--:B------:R-:W-:Y:S01]  /*9a60*/  FMUL R54, R54, R154.reuse ;  /* 0x0000009a36367220 */ /* 0x080fe20000400000 */
[----:B------:R-:W-:Y:S01]  /*9a70*/  F2FP.F16.F32.PACK_AB R45, RZ, R45 ;  /* 0x0000002dff2d723e */ /* 0x000fe200000000ff */
[----:B------:R-:W-:Y:S01]  /*9a80*/  FMUL R55, R55, R154 ;  /* 0x0000009a37377220 */ /* 0x000fe20000400000 */
[----:B------:R-:W-:Y:S01]  /*9a90*/  F2FP.F16.F32.PACK_AB R46, RZ, R46 ;  /* 0x0000002eff2e723e */ /* 0x000fe200000000ff */
[----:B------:R-:W-:Y:S01]  /*9aa0*/  FMUL R56, R56, R154 ;  /* 0x0000009a38387220 */ /* 0x000fe20000400000 */
[----:B------:R-:W-:Y:S01]  /*9ab0*/  F2FP.F16.F32.PACK_AB R47, RZ, R47 ;  /* 0x0000002fff2f723e */ /* 0x000fe200000000ff */
[----:B------:R-:W-:Y:S01]  /*9ac0*/  @P5 STG.E.U16 desc[UR36][R8.64+0xf0], R148 ;  /* 0x0000f09408005986 */ /* 0x000fe2000c101524 */
[----:B0-----:R-:W-:Y:S01]  /*9ad0*/  IADD3 R4, P5, R21, R8, RZ ;  /* 0x0000000815047210 */ /* 0x001fe20007fbe0ff */
[----:B------:R-:W-:Y:S01]  /*9ae0*/  FMUL R57, R57, R154 ;  /* 0x0000009a39397220 */ /* 0x000fe20000400000 */
[----:B------:R-:W-:Y:S01]  /*9af0*/  F2FP.F16.F32.PACK_AB R48, RZ, R48 ;  /* 0x00000030ff30723e */ /* 0x000fe200000000ff */
[----:B------:R0:W-:Y:S01]  /*9b00*/  @P3 STG.E.U16 desc[UR36][R8.64+0xf2], R149 ;  /* 0x0000f29508003986 */ /* 0x0001e2000c101524 */
[C---:B------:R-:W-:Y:S01]  /*9b10*/  ISETP.GT.AND P3, PT, R0.reuse, RZ, P1 ;  /* 0x000000ff0000720c */ /* 0x040fe20000f64270 */
[----:B------:R-:W-:Y:S01]  /*9b20*/  IMAD.X R5, R15, 0x1, R9, P5 ;  /* 0x000000010f057824 */ /* 0x000fe200028e0609 */
[C---:B------:R-:W-:Y:S01]  /*9b30*/  ISETP.GT.AND P5, PT, R0.reuse, RZ, P2 ;  /* 0x000000ff0000720c */ /* 0x040fe200017a4270 */
        /* <DEDUP_REMOVED lines=14> */
[----:B------:R-:W-:Y:S01]  /*9c20*/  @P4 STG.E.U16 desc[UR36][R4.64+0x2], R25 ;  /* 0x0000021904004986 */ /* 0x000fe2000c101524 */
[----:B------:R-:W-:Y:S01]  /*9c30*/  IADD3 R14, P4, R7, R4, RZ ;  /* 0x00000004070e7210 */ /* 0x000fe20007f9e0ff */
[--C-:B------:R-:W-:Y:S01]  /*9c40*/  IMAD.X R9, R6, 0x1, R5.reuse, P3 ;  /* 0x0000000106097824 */ /* 0x100fe200018e0605 */
[----:B------:R-:W-:Y:S01]  /*9c50*/  ISETP.GT.AND P3, PT, R0, 0x9, P2 ;  /* 0x000000090000780c */ /* 0x000fe20001764270 */
[-C--:B------:R-:W-:Y:S01]  /*9c60*/  FMUL R62, R62, R154.reuse ;  /* 0x0000009a3e3e7220 */ /* 0x080fe20000400000 */
[----:B------:R-:W-:Y:S01]  /*9c70*/  F2FP.F16.F32.PACK_AB R53, RZ, R53 ;  /* 0x00000035ff35723e */ /* 0x000fe200000000ff */
[----:B------:R-:W-:Y:S01]  /*9c80*/  IMAD.X R15, R6, 0x1, R5, P4 ;  /* 0x00000001060f7824 */ /* 0x000fe200020e0605 */
[----:B------:R-:W-:Y:S01]  /*9c90*/  ISETP.GT.AND P4, PT, R0, 0x8, P1 ;  /* 0x000000080000780c */ /* 0x000fe20000f84270 */
[----:B------:R-:W-:Y:S01]  /*9ca0*/  FMUL R63, R63, R154 ;  /* 0x0000009a3f3f7220 */ /* 0x000fe20000400000 */
[----:B------:R-:W-:Y:S01]  /*9cb0*/  F2FP.F16.F32.PACK_AB R54, RZ, R54 ;  /* 0x00000036ff36723e */ /* 0x000fe200000000ff */
[-C--:B------:R-:W-:Y:S01]  /*9cc0*/  FMUL R64, R64, R154.reuse ;  /* 0x0000009a40407220 */ /* 0x080fe20000400000 */
        /* <DEDUP_REMOVED lines=9> */
[----:B------:R-:W-:Y:S01]  /*9d60*/  @P4 STG.E.U16 desc[UR36][R4.64+0x10], R28 ;  /* 0x0000101c04004986 */ /* 0x000fe2000c101524 */
[----:B------:R-:W-:Y:S01]  /*9d70*/  ISETP.GT.AND P4, PT, R0, 0x10, P1 ;  /* 0x000000100000780c */ /* 0x000fe20000f84270 */
[-C--:B------:R-:W-:Y:S01]  /*9d80*/  FMUL R68, R68, R154.reuse ;  /* 0x0000009a44447220 */ /* 0x080fe20000400000 */
[----:B------:R-:W-:Y:S01]  /*9d90*/  F2FP.F16.F32.PACK_AB R57, RZ, R57 ;  /* 0x00000039ff39723e */ /* 0x000fe200000000ff */
[-C--:B------:R-:W-:Y:S01]  /*9da0*/  FMUL R69, R69, R154.reuse ;  /* 0x0000009a45457220 */ /* 0x080fe20000400000 */
        /* <DEDUP_REMOVED lines=14> */
[----:B------:R-:W-:Y:S01]  /*9e90*/  FMUL R73, R73, R154 ;  /* 0x0000009a49497220 */ /* 0x000fe20000400000 */
[----:B------:R-:W-:Y:S01]  /*9ea0*/  F2FP.F16.F32.PACK_AB R61, RZ, R61 ;  /* 0x0000003dff3d723e */ /* 0x000fe200000000ff */
[----:B------:R-:W-:Y:S01]  /*9eb0*/  @P5 STG.E.U16 desc[UR36][R4.64+0x22], R33 ;  /* 0x0000222104005986 */ /* 0x000fe2000c101524 */
[----:B------:R-:W-:Y:S01]  /*9ec0*/  ISETP.GT.AND P5, PT, R0, 0x19, P1 ;  /* 0x000000190000780c */ /* 0x000fe20000fa4270 */
[--C-:B------:R-:W-:Y:S01]  /*9ed0*/  @P0 IMAD.MOV.U32 R6, RZ, RZ, R12.reuse ;  /* 0x000000ffff060224 */ /* 0x100fe200078e000c */
[----:B------:R-:W-:Y:S01]  /*9ee0*/  F2FP.F16.F32.PACK_AB R62, RZ, R62 ;  /* 0x0000003eff3e723e */ /* 0x000fe200000000ff */
[--C-:B------:R-:W-:Y:S01]  /*9ef0*/  @P0 IMAD.MOV.U32 R7, RZ, RZ, R13.reuse ;  /* 0x000000ffff070224 */ /* 0x100fe200078e000d */
[----:B------:R-:W-:Y:S01]  /*9f00*/  F2FP.F16.F32.PACK_AB R63, RZ, R63 ;  /* 0x0000003fff3f723e */ /* 0x000fe200000000ff */
[----:B------:R-:W-:Y:S01]  /*9f10*/  FMUL R74, R74, R154 ;  /* 0x0000009a4a4a7220 */ /* 0x000fe20000400000 */
[----:B------:R-:W-:Y:S01]  /*9f20*/  F2FP.F16.F32.PACK_AB R64, RZ, R64 ;  /* 0x00000040ff40723e */ /* 0x000fe200000000ff */
[-C--:B------:R-:W-:Y:S01]  /*9f30*/  FMUL R75, R75, R154.reuse ;  /* 0x0000009a4b4b7220 */ /* 0x080fe20000400000 */
[----:B------:R0:W-:Y:S01]  /*9f40*/  @P0 STG.E.U16 desc[UR36][R6.64+0x20], R34 ;  /* 0x0000202206000986 */ /* 0x0001e2000c101524 */
        /* <DEDUP_REMOVED lines=9> */
[----:B------:R-:W-:Y:S01]  /*9fe0*/  FMUL R80, R80, R154 ;  /* 0x0000009a50507220 */ /* 0x000fe20000400000 */
[----:B------:R-:W-:Y:S01]  /*9ff0*/  F2FP.F16.F32.PACK_AB R69, RZ, R69 ;  /* 0x00000045ff45723e */ /* 0x000fe200000000ff */
[--C-:B0-----:R-:W-:Y:S01]  /*a000*/  @P3 IMAD.MOV.U32 R7, RZ, RZ, R13.reuse ;  /* 0x000000ffff073224 */ /* 0x101fe200078e000d */
[----:B------:R-:W-:Y:S01]  /*a010*/  @P3 MOV R6, R12 ;  /* 0x0000000c00063202 */ /* 0x000fe20000000f00 */
[----:B------:R-:W-:Y:S01]  /*a020*/  FMUL R81, R81, R154 ;  /* 0x0000009a51517220 */ /* 0x000fe20000400000 */
[----:B------:R-:W-:Y:S01]  /*a030*/  F2FP.F16.F32.PACK_AB R70, RZ, R70 ;  /* 0x00000046ff46723e */ /* 0x000fe200000000ff */
[-C--:B------:R-:W-:Y:S01]  /*a040*/  FMUL R82, R82, R154.reuse ;  /* 0x0000009a52527220 */ /* 0x080fe20000400000 */
[----:B------:R-:W-:Y:S01]  /*a050*/  F2FP.F16.F32.PACK_AB R71, RZ, R71 ;  /* 0x00000047ff47723e */ /* 0x000fe200000000ff */
[----:B------:R0:W-:Y:S01]  /*a060*/  @P3 STG.E.U16 desc[UR36][R6.64+0x22], R35 ;  /* 0x0000222306003986 */ /* 0x0001e2000c101524 */
        /* <DEDUP_REMOVED lines=11> */
[----:B0-----:R-:W-:Y:S01]  /*a120*/  @P0 IMAD.MOV.U32 R6, RZ, RZ, R12 ;  /* 0x000000ffff060224 */ /* 0x001fe200078e000c */
[----:B------:R-:W-:Y:S01]  /*a130*/  F2FP.F16.F32.PACK_AB R75, RZ, R75 ;  /* 0x0000004bff4b723e */ /* 0x000fe200000000ff */
[----:B------:R-:W-:Y:S01]  /*a140*/  @P0 IMAD.MOV.U32 R7, RZ, RZ, R13 ;  /* 0x000000ffff070224 */ /* 0x000fe200078e000d */
[----:B------:R-:W-:Y:S01]  /*a150*/  F2FP.F16.F32.PACK_AB R76, RZ, R76 ;  /* 0x0000004cff4c723e */ /* 0x000fe200000000ff */
[-C--:B------:R-:W-:Y:S01]  /*a160*/  FMUL R86, R86, R154.reuse ;  /* 0x0000009a56567220 */ /* 0x080fe20000400000 */
[----:B------:R-:W-:Y:S01]  /*a170*/  F2FP.F16.F32.PACK_AB R77, RZ, R77 ;  /* 0x0000004dff4d723e */ /* 0x000fe200000000ff */
[----:B------:R-:W-:Y:S01]  /*a180*/  FMUL R87, R87, R154 ;  /* 0x0000009a57577220 */ /* 0x000fe20000400000 */
[----:B------:R0:W-:Y:S01]  /*a190*/  @P0 STG.E.U16 desc[UR36][R6.64+0x30], R38 ;  /* 0x0000302606000986 */ /* 0x0001e2000c101524 */
[----:B------:R-:W-:-:S02]  /*a1a0*/  ISETP.GT.AND P0, PT, R0, 0x20, P2 ;  /* 0x000000200000780c */ /* 0x000fc40001704270 */
[----:B------:R-:W-:Y:S02]  /*a1b0*/  F2FP.F16.F32.PACK_AB R78, RZ, R78 ;  /* 0x0000004eff4e723e */ /* 0x000fe400000000ff */
[----:B------:R-:W-:Y:S02]  /*a1c0*/  F2FP.F16.F32.PACK_AB R79, RZ, R79 ;  /* 0x0000004fff4f723e */ /* 0x000fe400000000ff */
[----:B------:R-:W-:Y:S02]  /*a1d0*/  F2FP.F16.F32.PACK_AB R80, RZ, R80 ;  /* 0x00000050ff50723e */ /* 0x000fe400000000ff */
[----:B------:R-:W-:Y:S02]  /*a1e0*/  F2FP.F16.F32.PACK_AB R81, RZ, R81 ;  /* 0x00000051ff51723e */ /* 0x000fe400000000ff */
[----:B------:R-:W-:Y:S01]  /*a1f0*/  F2FP.F16.F32.PACK_AB R82, RZ, R82 ;  /* 0x00000052ff52723e */ /* 0x000fe200000000ff */
[----:B0-----:R-:W-:Y:S01]  /*a200*/  @P3 IMAD.MOV.U32 R6, RZ, RZ, R12 ;  /* 0x000000ffff063224 */ /* 0x001fe200078e000c */
[----:B------:R-:W-:Y:S01]  /*a210*/  F2FP.F16.F32.PACK_AB R83, RZ, R83 ;  /* 0x00000053ff53723e */ /* 0x000fe200000000ff */
[----:B------:R-:W-:Y:S01]  /*a220*/  @P3 IMAD.MOV.U32 R7, RZ, RZ, R13 ;  /* 0x000000ffff073224 */ /* 0x000fe200078e000d */
[----:B------:R-:W-:-:S02]  /*a230*/  F2FP.F16.F32.PACK_AB R84, RZ, R84 ;  /* 0x00000054ff54723e */ /* 0x000fc400000000ff */
[----:B------:R-:W-:Y:S02]  /*a240*/  F2FP.F16.F32.PACK_AB R85, RZ, R85 ;  /* 0x00000055ff55723e */ /* 0x000fe400000000ff */
[----:B------:R0:W-:Y:S01]  /*a250*/  @P3 STG.E.U16 desc[UR36][R6.64+0x32], R39 ;  /* 0x0000322706003986 */ /* 0x0001e2000c101524 */
[C---:B------:R-:W-:Y:S02]  /*a260*/  ISETP.GT.AND P3, PT, R0.reuse, 0x21, P2 ;  /* 0x000000210000780c */ /* 0x040fe40001764270 */
[----:B------:R-:W-:Y:S01]  /*a270*/  F2FP.F16.F32.PACK_AB R86, RZ, R86 ;  /* 0x00000056ff56723e */ /* 0x000fe200000000ff */
[----:B------:R-:W-:Y:S01]  /*a280*/  @P4 STG.E.U16 desc[UR36][R4.64+0x40], R40 ;  /* 0x0000402804004986 */ /* 0x000fe2000c101524 */
[C---:B------:R-:W-:Y:S02]  /*a290*/  ISETP.GT.AND P4, PT, R0.reuse, 0x28, P1 ;  /* 0x000000280000780c */ /* 0x040fe40000f84270 */
[----:B------:R-:W-:Y:S01]  /*a2a0*/  F2FP.F16.F32.PACK_AB R87, RZ, R87 ;  /* 0x00000057ff57723e */ /* 0x000fe200000000ff */
[----:B------:R-:W-:Y:S01]  /*a2b0*/  @P5 STG.E.U16 desc[UR36][R4.64+0x42], R41 ;  /* 0x0000422904005986 */ /* 0x000fe2000c101524 */
[----:B------:R-:W-:-:S02]  /*a2c0*/  ISETP.GT.AND P5, PT, R0, 0x29, P1 ;  /* 0x000000290000780c */ /* 0x000fc40000fa4270 */
[----:B0-----:R-:W-:Y:S01]  /*a2d0*/  @P0 MOV R6, R12 ;  /* 0x0000000c00060202 */ /* 0x001fe20000000f00 */
[----:B------:R-:W-:-:S05]  /*a2e0*/  @P0 IMAD.MOV.U32 R7, RZ, RZ, R13 ;  /* 0x000000ffff070224 */ /* 0x000fca00078e000d */
[----:B------:R0:W-:Y:S01]  /*a2f0*/  @P0 STG.E.U16 desc[UR36][R6.64+0x40], R42 ;  /* 0x0000402a06000986 */ /* 0x0001e2000c101524 */
[----:B------:R-:W-:Y:S01]  /*a300*/  ISETP.GT.AND P0, PT, R0, 0x28, P2 ;  /* 0x000000280000780c */ /* 0x000fe20001704270 */
[----:B0-----:R-:W-:Y:S02]  /*a310*/  @P3 IMAD.MOV.U32 R6, RZ, RZ, R12 ;  /* 0x000000ffff063224 */ /* 0x001fe400078e000c */
[----:B------:R-:W-:-:S05]  /*a320*/  @P3 IMAD.MOV.U32 R7, RZ, RZ, R13 ;  /* 0x000000ffff073224 */ /* 0x000fca00078e000d */
[----:B------:R0:W-:Y:S01]  /*a330*/  @P3 STG.E.U16 desc[UR36][R6.64+0x42], R43 ;  /* 0x0000422b06003986 */ /* 0x0001e2000c101524 */
[----:B------:R-:W-:-:S03]  /*a340*/  ISETP.GT.AND P3, PT, R0, 0x29, P2 ;  /* 0x000000290000780c */ /* 0x000fc60001764270 */
[----:B------:R-:W-:Y:S01]  /*a350*/  @P4 STG.E.U16 desc[UR36][R4.64+0x50], R44 ;  /* 0x0000502c04004986 */ /* 0x000fe2000c101524 */
[----:B------:R-:W-:-:S03]  /*a360*/  ISETP.GT.AND P4, PT, R0, 0x30, P1 ;  /* 0x000000300000780c */ /* 0x000fc60000f84270 */
[----:B------:R-:W-:Y:S01]  /*a370*/  @P5 STG.E.U16 desc[UR36][R4.64+0x52], R45 ;  /* 0x0000522d04005986 */ /* 0x000fe2000c101524 */
[----:B------:R-:W-:Y:S01]  /*a380*/  ISETP.GT.AND P5, PT, R0, 0x31, P1 ;  /* 0x000000310000780c */ /* 0x000fe20000fa4270 */
[----:B0-----:R-:W-:Y:S02]  /*a390*/  @P0 IMAD.MOV.U32 R6, RZ, RZ, R12 ;  /* 0x000000ffff060224 */ /* 0x001fe400078e000c */
[----:B------:R-:W-:-:S05]  /*a3a0*/  @P0 IMAD.MOV.U32 R7, RZ, RZ, R13 ;  /* 0x000000ffff070224 */ /* 0x000fca00078e000d */
[----:B------:R0:W-:Y:S01]  /*a3b0*/  @P0 STG.E.U16 desc[UR36][R6.64+0x50], R46 ;  /* 0x0000502e06000986 */ /* 0x0001e2000c101524 */
[----:B------:R-:W-:Y:S02]  /*a3c0*/  ISETP.GT.AND P0, PT, R0, 0x30, P2 ;  /* 0x000000300000780c */ /* 0x000fe40001704270 */
[----:B0-----:R-:W-:Y:S01]  /*a3d0*/  @P3 MOV R6, R12 ;  /* 0x0000000c00063202 */ /* 0x001fe20000000f00 */
        /* <DEDUP_REMOVED lines=18> */
[----:B------:R-:W-:Y:S02]  /*a500*/  ISETP.GT.AND P5, PT, R0, 0x41, P1 ;  /* 0x000000410000780c */ /* 0x000fe40000fa4270 */
        /* <DEDUP_REMOVED lines=79> */
[C---:B------:R-:W-:Y:S02]  /*aa00*/  ISETP.GT.AND P3, PT, R0.reuse, 0x78, P1 ;  /* 0x000000780000780c */ /* 0x040fe40000f64270 */
[C---:B------:R-:W-:Y:S01]  /*aa10*/  ISETP.GT.AND P1, PT, R0.reuse, 0x79, P1 ;  /* 0x000000790000780c */ /* 0x040fe20000f24270 */
[----:B------:R-:W-:Y:S01]  /*aa20*/  @P4 STG.E.U16 desc[UR36][R4.64+0xe0], R80 ;  /* 0x0000e05004004986 */ /* 0x000fe2000c101524 */
[----:B------:R-:W-:-:S03]  /*aa30*/  ISETP.GT.AND P4, PT, R0, 0x71, P2 ;  /* 0x000000710000780c */ /* 0x000fc60001784270 */
[----:B------:R-:W-:Y:S01]  /*aa40*/  @P5 STG.E.U16 desc[UR36][R4.64+0xe2], R81 ;  /* 0x0000e25104005986 */ /* 0x000fe2000c101524 */
[C---:B------:R-:W-:Y:S02]  /*aa50*/  ISETP.GT.AND P5, PT, R0.reuse, 0x78, P2 ;  /* 0x000000780000780c */ /* 0x040fe400017a4270 */
[----:B------:R-:W-:Y:S01]  /*aa60*/  ISETP.GT.AND P2, PT, R0, 0x79, P2 ;  /* 0x000000790000780c */ /* 0x000fe20001744270 */
[----:B0-----:R-:W-:Y:S02]  /*aa70*/  @P0 IMAD.MOV.U32 R6, RZ, RZ, R12 ;  /* 0x000000ffff060224 */ /* 0x001fe400078e000c */
[----:B------:R-:W-:-:S05]  /*aa80*/  @P0 IMAD.MOV.U32 R7, RZ, RZ, R13 ;  /* 0x000000ffff070224 */ /* 0x000fca00078e000d */
[----:B------:R0:W-:Y:S02]  /*aa90*/  @P0 STG.E.U16 desc[UR36][R6.64+0xe0], R82 ;  /* 0x0000e05206000986 */ /* 0x0001e4000c101524 */
[----:B0-----:R-:W-:Y:S01]  /*aaa0*/  @P4 MOV R6, R12 ;  /* 0x0000000c00064202 */ /* 0x001fe20000000f00 */
[----:B------:R-:W-:-:S05]  /*aab0*/  @P4 IMAD.MOV.U32 R7, RZ, RZ, R13 ;  /* 0x000000ffff074224 */ /* 0x000fca00078e000d */
[----:B------:R-:W-:Y:S04]  /*aac0*/  @P4 STG.E.U16 desc[UR36][R6.64+0xe2], R83 ;  /* 0x0000e25306004986 */ /* 0x000fe8000c101524 */
[----:B------:R-:W-:Y:S04]  /*aad0*/  @P3 STG.E.U16 desc[UR36][R4.64+0xf0], R84 ;  /* 0x0000f05404003986 */ /* 0x000fe8000c101524 */
[----:B------:R0:W-:Y:S02]  /*aae0*/  @P1 STG.E.U16 desc[UR36][R4.64+0xf2], R85 ;  /* 0x0000f25504001986 */ /* 0x0001e4000c101524 */
[----:B0-----:R-:W-:-:S02]  /*aaf0*/  @P5 IMAD.MOV.U32 R4, RZ, RZ, R12 ;  /* 0x000000ffff045224 */ /* 0x001fc400078e000c */
[----:B------:R-:W-:-:S05]  /*ab00*/  @P5 IMAD.MOV.U32 R5, RZ, RZ, R13 ;  /* 0x000000ffff055224 */ /* 0x000fca00078e000d */
[----:B------:R0:W-:Y:S04]  /*ab10*/  @P5 STG.E.U16 desc[UR36][R4.64+0xf0], R86 ;  /* 0x0000f05604005986 */ /* 0x0001e8000c101524 */
[----:B------:R0:W-:Y:S02]  /*ab20*/  @P2 STG.E.U16 desc[UR36][R12.64+0xf2], R87 ;  /* 0x0000f2570c002986 */ /* 0x0001e4000c101524 */
.L_x_280:
[----:B------:R-:W-:Y:S05]  /*ab30*/  BSYNC B0 ;  /* 0x0000000000007941 */ /* 0x000fea0003800000 */
.L_x_28:
[----:B------:R-:W-:Y:S01]  /*ab40*/  ULDC UR4, c[0x0][0xc] ;  /* 0x0000030000047ab9 */ /* 0x000fe20000000800 */
[----:B------:R-:W-:Y:S01]  /*ab50*/  ULDC UR5, c[0x0][0x10] ;  /* 0x0000040000057ab9 */ /* 0x000fe20000000800 */
[----:B0-----:R-:W0:Y:S01]  /*ab60*/  LDC R3, c[0x0][0x14] ;  /* 0x00000500ff037b82 */ /* 0x001e220000000800 */
[----:B------:R-:W-:Y:S01]  /*ab70*/  UIMAD.WIDE.U32 UR4, UR4, UR5, URZ ;  /* 0x00000005040472a5 */ /* 0x000fe2000f8e003f */
[----:B------:R-:W-:Y:S01]  /*ab80*/  PRMT R0, RZ, 0x7610, R0 ;  /* 0x00007610ff007816 */ /* 0x000fe20000000000 */
[----:B------:R-:W-:Y:S01]  /*ab90*/  IMAD.MOV.U32 R153, RZ, RZ, -0x1 ;  /* 0xffffffffff997424 */ /* 0x000fe200078e00ff */
[----:B------:R-:W-:-:S03]  /*aba0*/  MOV R23, 0xffffffff ;  /* 0xffffffff00177802 */ /* 0x000fc60000000f00 */
[----:B0-----:R-:W-:-:S04]  /*abb0*/  IMAD.WIDE.U32 R16, R3, UR4, R16 ;  /* 0x0000000403107c25 */ /* 0x001fc8000f8e0010 */
[----:B------:R-:W-:Y:S01]  /*abc0*/  IMAD R3, R3, UR5, RZ ;  /* 0x0000000503037c24 */ /* 0x000fe2000f8e02ff */
[----:B------:R-:W-:Y:S02]  /*abd0*/  ULDC.64 UR4, c[0x0][0x650] ;  /* 0x0001940000047ab9 */ /* 0x000fe40000000a00 */
[----:B------:R-:W-:Y:S01]  /*abe0*/  ISETP.GE.U32.AND P0, PT, R16, UR4, PT ;  /* 0x0000000410007c0c */ /* 0x000fe2000bf06070 */
[----:B------:R-:W-:-:S05]  /*abf0*/  IMAD.IADD R17, R17, 0x1, R3 ;  /* 0x0000000111117824 */ /* 0x000fca00078e0203 */
[----:B------:R-:W-:-:S13]  /*ac00*/  ISETP.GE.U32.AND.EX P0, PT, R17, UR5, PT, P0 ;  /* 0x0000000511007c0c */ /* 0x000fda000bf06100 */
[----:B------:R-:W-:Y:S05]  /*ac10*/  @P0 BRA `(.L_x_281) ;  /* 0x0000000400640947 */ /* 0x000fea0003800000 */
[----:B------:R-:W0:Y:S01]  /*ac20*/  S2R R12, SR_CTAID.X ;  /* 0x00000000000c7919 */ /* 0x000e220000002500 */
[----:B-12---:R-:W1:Y:S01]  /*ac30*/  LDC.64 R10, c[0x0][0x628] ;  /* 0x00018a00ff0a7b82 */ /* 0x006e620000000a00 */
[----:B------:R-:W-:Y:S01]  /*ac40*/  ULDC UR4, c[0x0][0x150] ;  /* 0x0000540000047ab9 */ /* 0x000fe20000000800 */
[----:B------:R-:W-:Y:S01]  /*ac50*/  IMAD.MOV.U32 R8, RZ, RZ, R16 ;  /* 0x000000ffff087224 */ /* 0x000fe200078e0010 */
[----:B------:R-:W2:Y:S01]  /*ac60*/  S2R R24, SR_CTAID.Y ;  /* 0x0000000000187919 */ /* 0x000ea20000002600 */
[----:B------:R-:W-:-:S04]  /*ac70*/  IMAD.MOV.U32 R9, RZ, RZ, R17 ;  /* 0x000000ffff097224 */ /* 0x000fc800078e0011 */
[----:B------:R-:W2:Y:S08]  /*ac80*/  LDC R21, c[0x0][0x144] ;  /* 0x00005100ff157b82 */ /* 0x000eb00000000800 */
[----:B------:R-:W2:Y:S08]  /*ac90*/  LDC R0, c[0x0][0x630] ;  /* 0x00018c00ff007b82 */ /* 0x000eb00000000800 */
[----:B------:R-:W2:Y:S01]  /*aca0*/  LDC.64 R14, c[0x0][0x620] ;  /* 0x00018800ff0e7b82 */ /* 0x000ea20000000a00 */
[----:B-1----:R-:W-:-:S04]  /*acb0*/  ISETP.NE.U32.AND P0, PT, R10, RZ, PT ;  /* 0x000000ff0a00720c */ /* 0x002fc80003f05070 */
[----:B------:R-:W-:Y:S02]  /*acc0*/  ISETP.NE.AND.EX P0, PT, R11, RZ, PT, P0 ;  /* 0x000000ff0b00720c */ /* 0x000fe40003f05300 */
[----:B0-----:R-:W-:-:S05]  /*acd0*/  I2FP.F32.U32 R3, R12 ;  /* 0x0000000c00037245 */ /* 0x001fca0000201000 */
[----:B------:R-:W-:-:S04]  /*ace0*/  FMUL R3, R3, UR4 ;  /* 0x0000000403037c20 */ /* 0x000fc80008400000 */
[----:B------:R0:W1:Y:S02]  /*acf0*/  F2I.U32.TRUNC.NTZ R20, R3 ;  /* 0x0000000300147305 */ /* 0x000064000020f000 */
[----:B------:R-:W-:Y:S05]  /*ad00*/  @!P0 BRA `(.L_x_282) ;  /* 0x0000000000288947 */ /* 0x000fea0003800000 */
[----:B0-----:R-:W0:Y:S02]  /*ad10*/  LDC R3, c[0x0][0x634] ;  /* 0x00018d00ff037b82 */ /* 0x001e240000000800 */
        /* <DEDUP_REMOVED lines=9> */
.L_x_282:
[----:B------:R-:W3:Y:S01]  /*adb0*/  LDC.64 R28, c[0x0][0x640] ;  /* 0x00019000ff1c7b82 */ /* 0x000ee20000000a00 */
[-CC-:B--2---:R-:W-:Y:S01]  /*adc0*/  SHF.R.U64 R23, R8, R0.reuse, R9.reuse ;  /* 0x0000000008177219 */ /* 0x184fe20000001209 */
[----:B-1----:R-:W-:Y:S01]  /*add0*/  IMAD.MOV R20, RZ, RZ, -R20 ;  /* 0x000000ffff147224 */ /* 0x002fe200078e0a14 */
[----:B------:R-:W-:Y:S01]  /*ade0*/  SHF.R.U32.HI R0, RZ, R0, R9 ;  /* 0x00000000ff007219 */ /* 0x000fe20000011609 */
[----:B------:R-:W-:Y:S01]  /*adf0*/  ULDC UR4, c[0x0][0x154] ;  /* 0x0000550000047ab9 */ /* 0x000fe20000000800 */
[----:B0-----:R-:W-:Y:S01]  /*ae00*/  IADD3 R3, P0, RZ, -R23, RZ ;  /* 0x80000017ff037210 */ /* 0x001fe20007f1e0ff */
[----:B------:R-:W-:Y:S02]  /*ae10*/  IMAD R21, R21, R20, R12 ;  /* 0x0000001415157224 */ /* 0x000fe400078e020c */
[----:B------:R-:W0:Y:S01]  /*ae20*/  LDC R6, c[0x0][0x618] ;  /* 0x00018600ff067b82 */ /* 0x000e220000000800 */
[----:B------:R-:W-:Y:S01]  /*ae30*/  IADD3.X R5, RZ, ~R0, RZ, P0, !PT ;  /* 0x80000000ff057210 */ /* 0x000fe200007fe4ff */
[----:B------:R-:W-:-:S04]  /*ae40*/  IMAD.MOV.U32 R7, RZ, RZ, 0x1 ;  /* 0x00000001ff077424 */ /* 0x000fc800078e00ff */
[-C--:B------:R-:W-:Y:S02]  /*ae50*/  IMAD R0, R5, R14.reuse, RZ ;  /* 0x0000000e05007224 */ /* 0x080fe400078e02ff */
[----:B------:R-:W1:Y:S01]  /*ae60*/  LDC R8, c[0x0][0x608] ;  /* 0x00018200ff087b82 */ /* 0x000e620000000800 */
[----:B------:R-:W-:-:S04]  /*ae70*/  IMAD.WIDE.U32 R4, R3, R14, R16 ;  /* 0x0000000e03047225 */ /* 0x000fc800078e0010 */
[----:B------:R-:W-:Y:S01]  /*ae80*/  IMAD R3, R3, R15, R0 ;  /* 0x0000000f03037224 */ /* 0x000fe200078e0200 */
[----:B------:R-:W-:Y:S02]  /*ae90*/  I2FP.F32.U32 R0, R24 ;  /* 0x0000001800007245 */ /* 0x000fe40000201000 */
[----:B------:R-:W2:Y:S01]  /*aea0*/  LDC R26, c[0x0][0x658] ;  /* 0x00019600ff1a7b82 */ /* 0x000ea20000000800 */
[----:B------:R-:W-:Y:S01]  /*aeb0*/  IMAD.IADD R3, R5, 0x1, R3 ;  /* 0x0000000105037824 */ /* 0x000fe200078e0203 */
[----:B---3--:R-:W-:Y:S01]  /*aec0*/  ISETP.NE.U32.AND P0, PT, R28, RZ, PT ;  /* 0x000000ff1c00720c */ /* 0x008fe20003f05070 */
[----:B------:R-:W-:Y:S01]  /*aed0*/  FMUL R0, R0, UR4 ;  /* 0x0000000400007c20 */ /* 0x000fe20008400000 */
[----:B------:R-:W-:Y:S02]  /*aee0*/  IMAD.MOV.U32 R5, RZ, RZ, -0x1 ;  /* 0xffffffffff057424 */ /* 0x000fe400078e00ff */
[----:B------:R-:W-:Y:S01]  /*aef0*/  ISETP.NE.AND.EX P0, PT, R29, RZ, PT, P0 ;  /* 0x000000ff1d00720c */ /* 0x000fe20003f05300 */
[----:B------:R3:W2:Y:S01]  /*af00*/  F2I.U32.TRUNC.NTZ R13, R0 ;  /* 0x00000000000d7305 */ /* 0x0006a2000020f000 */
[----:B------:R-:W3:Y:S01]  /*af10*/  LDC R15, c[0x0][0x148] ;  /* 0x00005200ff0f7b82 */ /* 0x000ee20000000800 */
[----:B0-----:R-:W-:-:S02]  /*af20*/  SHF.R.U64 R12, R4, R6, R3 ;  /* 0x00000006040c7219 */ /* 0x001fc40000001203 */
[----:B------:R-:W-:-:S05]  /*af30*/  SHF.R.U32.HI R3, RZ, R6, R3 ;  /* 0x00000006ff037219 */ /* 0x000fca0000011603 */
[----:B------:R-:W0:Y:S01]  /*af40*/  LDC R20, c[0x0][0x600] ;  /* 0x00018000ff147b82 */ /* 0x000e220000000800 */
[-CC-:B-1----:R-:W-:Y:S02]  /*af50*/  SHF.R.U64 R10, R12, R8.reuse, R3.reuse ;  /* 0x000000080c0a7219 */ /* 0x182fe40000001203 */
[----:B------:R-:W-:-:S05]  /*af60*/  SHF.R.U32.HI R3, RZ, R8, R3 ;  /* 0x00000008ff037219 */ /* 0x000fca0000011603 */
[----:B------:R-:W1:Y:S01]  /*af70*/  LDC R27, c[0x0][0x648] ;  /* 0x00019200ff1b7b82 */ /* 0x000e620000000800 */
[-C--:B--2---:R-:W-:Y:S02]  /*af80*/  SHF.L.U32 R4, R5, R26.reuse, RZ ;  /* 0x0000001a05047219 */ /* 0x084fe400000006ff */
[--C-:B------:R-:W-:Y:S02]  /*af90*/  SHF.R.U64 R14, R10, R26, R3.reuse ;  /* 0x0000001a0a0e7219 */ /* 0x100fe40000001203 */
[----:B------:R-:W-:Y:S02]  /*afa0*/  LOP3.LUT R25, RZ, R4, RZ, 0x33, !PT ;  /* 0x00000004ff197212 */ /* 0x000fe400078e33ff */
[-C--:B------:R-:W-:Y:S01]  /*afb0*/  SHF.R.U32.HI R5, RZ, R26.reuse, R3 ;  /* 0x0000001aff057219 */ /* 0x080fe20000011603 */
[----:B------:R-:W2:Y:S01]  /*afc0*/  LDC R30, c[0x0][0x638] ;  /* 0x00018e00ff1e7b82 */ /* 0x000ea20000000800 */
[----:B------:R-:W-:Y:S01]  /*afd0*/  SHF.L.U32 R152, R7, R26, RZ ;  /* 0x0000001a07987219 */ /* 0x000fe200000006ff */
[----:B------:R-:W-:-:S06]  /*afe0*/  IMAD.MOV.U32 R4, RZ, RZ, R14 ;  /* 0x000000ffff047224 */ /* 0x000fcc00078e000e */
[----:B------:R-:W0:Y:S01]  /*aff0*/  LDC R31, c[0x0][0x610] ;  /* 0x00018400ff1f7b82 */ /* 0x000e220000000800 */
[----:B------:R-:W-:Y:S05]  /*b000*/  @!P0 BRA `(.L_x_283) ;  /* 0x0000000000288947 */ /* 0x000fea0003800000 */
[----:B------:R-:W4:Y:S02]  /*b010*/  LDC R3, c[0x0][0x64c] ;  /* 0x00019300ff037b82 */ /* 0x000f240000000800 */
[----:B----4-:R-:W-:-:S04]  /*b020*/  IADD3 R3, P0, R14, R3, RZ ;  /* 0x000000030e037210 */ /* 0x010fc80007f1e0ff */
[----:B------:R-:W-:-:S05]  /*b030*/  IADD3.X R11, RZ, R5, RZ, P0, !PT ;  /* 0x00000005ff0b7210 */ /* 0x000fca00007fe4ff */
[----:B------:R-:W-:-:S04]  /*b040*/  IMAD.WIDE.U32 R4, R11, R28, RZ ;  /* 0x0000001c0b047225 */ /* 0x000fc800078e00ff */
[----:B------:R-:W-:-:S04]  /*b050*/  IMAD.WIDE.U32 R6, P0, R3, R29, R4 ;  /* 0x0000001d03067225 */ /* 0x000fc80007800004 */
[----:B------:R-:W-:-:S04]  /*b060*/  IMAD.WIDE.U32 R4, R3, R28, RZ ;  /* 0x0000001c03047225 */ /* 0x000fc800078e00ff */
[----:B------:R-:W-:Y:S01]  /*b070*/  IMAD.X R9, RZ, RZ, RZ, P0 ;  /* 0x000000ffff097224 */ /* 0x000fe200000e06ff */
[----:B------:R-:W-:Y:S01]  /*b080*/  IADD3 RZ, P0, R5, R6, RZ ;  /* 0x0000000605ff7210 */ /* 0x000fe20007f1e0ff */
[----:B------:R-:W-:-:S04]  /*b090*/  IMAD.MOV.U32 R8, RZ, RZ, R7 ;  /* 0x000000ffff087224 */ /* 0x000fc800078e0007 */
[----:B------:R-:W-:-:S08]  /*b0a0*/  IMAD.WIDE.U32.X R4, R11, R29, R8, P0 ;  /* 0x0000001d0b047225 */ /* 0x000fd000000e0408 */
.L_x_283:
[----:B------:R-:W-:Y:S01]  /*b0b0*/  ISETP.NE.AND P0, PT, R2, 0x1, PT ;  /* 0x000000010200780c */ /* 0x000fe20003f05270 */
[----:B0-----:R-:W-:Y:S01]  /*b0c0*/  VIADD R7, R20, 0xffffffff ;  /* 0xffffffff14077836 */ /* 0x001fe20000000000 */
[----:B-1-3--:R-:W-:Y:S01]  /*b0d0*/  SHF.R.U64 R0, R4, R27, R5 ;  /* 0x0000001b04007219 */ /* 0x00afe20000001205 */
[----:B------:R-:W-:Y:S01]  /*b0e0*/  IMAD.MOV R13, RZ, RZ, -R13 ;  /* 0x000000ffff0d7224 */ /* 0x000fe200078e0a0d */
[----:B------:R-:W-:Y:S02]  /*b0f0*/  LOP3.LUT R5, R10, R25, RZ, 0xc0, !PT ;  /* 0x000000190a057212 */ /* 0x000fe400078ec0ff */
[----:B------:R-:W-:Y:S01]  /*b100*/  MOV R4, 0x1 ;  /* 0x0000000100047802 */ /* 0x000fe20000000f00 */
[----:B------:R-:W-:Y:S02]  /*b110*/  IMAD.MOV R3, RZ, RZ, -R0 ;  /* 0x000000ffff037224 */ /* 0x000fe400078e0a00 */
[----:B------:R-:W-:Y:S01]  /*b120*/  IMAD R152, R152, R0, R5 ;  /* 0x0000000098987224 */ /* 0x000fe200078e0205 */
[----:B------:R-:W-:Y:S01]  /*b130*/  LOP3.LUT R5, R12, R7, RZ, 0xc0, !PT ;  /* 0x000000070c057212 */ /* 0x000fe200078ec0ff */
[----:B--2---:R-:W-:-:S02]  /*b140*/  IMAD R0, R3, R30, R14 ;  /* 0x0000001e03007224 */ /* 0x004fc400078e020e */
[----:B------:R-:W-:Y:S02]  /*b150*/  @P0 IMAD R21, R15, R13, R24 ;  /* 0x0000000d0f150224 */ /* 0x000fe400078e0218 */
[----:B------:R-:W-:Y:S01]  /*b160*/  IMAD R3, R0, R20, R5 ;  /* 0x0000001400037224 */ /* 0x000fe200078e0205 */
[----:B------:R-:W-:Y:S01]  /*b170*/  PRMT R0, R4, 0x7610, R0 ;  /* 0x0000761004007816 */ /* 0x000fe20000000000 */
[----:B------:R-:W-:-:S05]  /*b180*/  IMAD R152, R152, R31, R21 ;  /* 0x0000001f98987224 */ /* 0x000fca00078e0215 */
[----:B------:R-:W-:Y:S02]  /*b190*/  SEL R153, R3, R152, !P0 ;  /* 0x0000009803997207 */ /* 0x000fe40004000000 */
[----:B------:R-:W-:-:S07]  /*b1a0*/  SEL R152, R152, R3, !P0 ;  /* 0x0000000398987207 */ /* 0x000fce0004000000 */
.L_x_281:
[----:B------:R-:W-:-:S13]  /*b1b0*/  LOP3.LUT P0, RZ, R0, 0xff, RZ, 0xc0, !PT ;  /* 0x000000ff00ff7812 */ /* 0x000fda000780c0ff */
[----:B------:R-:W-:Y:S05]  /*b1c0*/  @P0 BRA `(.L_x_284) ;  /* 0xffffff5c00500947 */ /* 0x000fea000383ffff */
[----:B------:R-:W-:Y:S05]  /*b1d0*/  EXIT ;  /* 0x000000000000794d */ /* 0x000fea0003800000 */
.L_x_3:
[----:B0-----:R-:W-:Y:S01]  /*b1e0*/  ULDC.64 UR4, c[0x0][0x650] ;  /* 0x0001940000047ab9 */ /* 0x001fe20000000a00 */
        /* <DEDUP_REMOVED lines=8> */
[----:B------:R-:W-:Y:S02]  /*b270*/  IMAD.MOV.U32 R10, RZ, RZ, R16 ;  /* 0x000000ffff0a7224 */ /* 0x000fe400078e0010 */
[----:B------:R-:W-:-:S05]  /*b280*/  IMAD.MOV.U32 R11, RZ, RZ, R17 ;  /* 0x000000ffff0b7224 */ /* 0x000fca00078e0011 */
[----:B------:R-:W1:Y:S08]  /*b290*/  LDC R14, c[0x0][0x630] ;  /* 0x00018c00ff0e7b82 */ /* 0x000e700000000800 */
[----:B------:R-:W2:Y:S01]  /*b2a0*/  LDC.64 R20, c[0x0][0x620] ;  /* 0x00018800ff147b82 */ /* 0x000ea20000000a00 */
[----:B0-----:R-:W-:-:S04]  /*b2b0*/  ISETP.NE.U32.AND P0, PT, R12, RZ, PT ;  /* 0x000000ff0c00720c */ /* 0x001fc80003f05070 */
[----:B------:R-:W-:-:S13]  /*b2c0*/  ISETP.NE.AND.EX P0, PT, R13, RZ, PT, P0 ;  /* 0x000000ff0d00720c */ /* 0x000fda0003f05300 */
[----:B-12---:R-:W-:Y:S05]  /*b2d0*/  @!P0 BRA `(.L_x_286) ;  /* 0x0000000000288947 */ /* 0x006fea0003800000 */
[----:B------:R-:W0:Y:S02]  /*b2e0*/  LDC R7, c[0x0][0x634] ;  /* 0x00018d00ff077b82 */ /* 0x000e240000000800 */
[----:B0-----:R-:W-:-:S04]  /*b2f0*/  IADD3 R11, P0, R16, R7, RZ ;  /* 0x00000007100b7210 */ /* 0x001fc80007f1e0ff */
        /* <DEDUP_REMOVED lines=8> */
.L_x_286:
[--C-:B------:R-:W-:Y:S01]  /*b380*/  SHF.R.U64 R12, R10, R14, R11.reuse ;  /* 0x0000000e0a0c7219 */ /* 0x100fe2000000120b */
[----:B------:R-:W0:Y:S01]  /*b390*/  LDC R22, c[0x0][0x618] ;  /* 0x00018600ff167b82 */ /* 0x000e220000000800 */
[----:B------:R-:W-:Y:S01]  /*b3a0*/  I2FP.F32.U32 R6, R4 ;  /* 0x0000000400067245 */ /* 0x000fe20000201000 */
[----:B------:R-:W-:Y:S01]  /*b3b0*/  ULDC UR4, c[0x0][0x150] ;  /* 0x0000540000047ab9 */ /* 0x000fe20000000800 */
[----:B------:R-:W-:Y:S02]  /*b3c0*/  SHF.R.U32.HI R5, RZ, R14, R11 ;  /* 0x0000000eff057219 */ /* 0x000fe4000001160b */
[----:B------:R-:W-:Y:S01]  /*b3d0*/  IADD3 R9, P0, RZ, -R12, RZ ;  /* 0x8000000cff097210 */ /* 0x000fe20007f1e0ff */
[----:B------:R-:W-:Y:S01]  /*b3e0*/  FMUL R11, R6, UR4 ;  /* 0x00000004060b7c20 */ /* 0x000fe20008400000 */
[----:B------:R-:W-:Y:S01]  /*b3f0*/  ULDC UR4, c[0x0][0x154] ;  /* 0x0000550000047ab9 */ /* 0x000fe20000000800 */
[----:B------:R-:W1:Y:S02]  /*b400*/  LDC.64 R24, c[0x0][0x640] ;  /* 0x00019000ff187b82 */ /* 0x000e640000000a00 */
[----:B------:R-:W-:-:S02]  /*b410*/  IMAD.X R5, RZ, RZ, ~R5, P0 ;  /* 0x000000ffff057224 */ /* 0x000fc400000e0e05 */
[----:B------:R-:W2:Y:S01]  /*b420*/  F2I.U32.TRUNC.NTZ R11, R11 ;  /* 0x0000000b000b7305 */ /* 0x000ea2000020f000 */
[----:B------:R-:W-:-:S03]  /*b430*/  IMAD.WIDE.U32 R6, R9, R20, R16 ;  /* 0x0000001409067225 */ /* 0x000fc600078e0010 */
[----:B------:R-:W3:Y:S01]  /*b440*/  LDC R13, c[0x0][0x144] ;  /* 0x00005100ff0d7b82 */ /* 0x000ee20000000800 */
[----:B------:R-:W-:-:S04]  /*b450*/  IMAD R8, R5, R20, RZ ;  /* 0x0000001405087224 */ /* 0x000fc800078e02ff */
[----:B------:R-:W-:Y:S01]  /*b460*/  IMAD R5, R9, R21, R8 ;  /* 0x0000001509057224 */ /* 0x000fe200078e0208 */
[----:B------:R-:W-:Y:S02]  /*b470*/  MOV R8, 0xffffffff ;  /* 0xffffffff00087802 */ /* 0x000fe40000000f00 */
[----:B------:R-:W4:Y:S01]  /*b480*/  LDC R14, c[0x0][0x608] ;  /* 0x00018200ff0e7b82 */ /* 0x000f220000000800 */
[----:B------:R-:W-:Y:S01]  /*b490*/  IMAD.IADD R5, R7, 0x1, R5 ;  /* 0x0000000107057824 */ /* 0x000fe200078e0205 */
[----:B------:R-:W-:-:S04]  /*b4a0*/  I2FP.F32.U32 R7, R3 ;  /* 0x0000000300077245 */ /* 0x000fc80000201000 */
[-C--:B0-----:R-:W-:Y:S01]  /*b4b0*/  SHF.R.U64 R10, R6, R22.reuse, R5 ;  /* 0x00000016060a7219 */ /* 0x081fe20000001205 */
[----:B--2---:R-:W-:Y:S01]  /*b4c0*/  IMAD.MOV R6, RZ, RZ, -R11 ;  /* 0x000000ffff067224 */ /* 0x004fe200078e0a0b */
[----:B------:R-:W0:Y:S01]  /*b4d0*/  LDC R9, c[0x0][0x658] ;  /* 0x00019600ff097b82 */ /* 0x000e220000000800 */
[----:B-1----:R-:W-:Y:S01]  /*b4e0*/  ISETP.NE.U32.AND P0, PT, R24, RZ, PT ;  /* 0x000000ff1800720c */ /* 0x002fe20003f05070 */
[----:B------:R-:W-:Y:S01]  /*b4f0*/  FMUL R7, R7, UR4 ;  /* 0x0000000407077c20 */ /* 0x000fe20008400000 */
[----:B------:R-:W-:Y:S02]  /*b500*/  SHF.R.U32.HI R5, RZ, R22, R5 ;  /* 0x00000016ff057219 */ /* 0x000fe40000011605 */
[----:B------:R-:W-:-:S03]  /*b510*/  ISETP.NE.AND.EX P0, PT, R25, RZ, PT, P0 ;  /* 0x000000ff1900720c */ /* 0x000fc60003f05300 */
[----:B------:R-:W1:Y:S01]  /*b520*/  LDC R20, c[0x0][0x148] ;  /* 0x00005200ff147b82 */ /* 0x000e620000000800 */
[----:B---3--:R-:W-:Y:S02]  /*b530*/  IMAD R23, R13, R6, R4 ;  /* 0x000000060d177224 */ /* 0x008fe400078e0204 */
[----:B------:R-:W-:-:S05]  /*b540*/  IMAD.MOV.U32 R6, RZ, RZ, 0x1 ;  /* 0x00000001ff067424 */ /* 0x000fca00078e00ff */
[----:B------:R-:W2:Y:S01]  /*b550*/  LDC R21, c[0x0][0x600] ;  /* 0x00018000ff157b82 */ /* 0x000ea20000000800 */
[-CC-:B----4-:R-:W-:Y:S02]  /*b560*/  SHF.R.U64 R13, R10, R14.reuse, R5.reuse ;  /* 0x0000000e0a0d7219 */ /* 0x190fe40000001205 */
[----:B------:R-:W-:Y:S02]  /*b570*/  SHF.R.U32.HI R4, RZ, R14, R5 ;  /* 0x0000000eff047219 */ /* 0x000fe40000011605 */
[----:B------:R3:W4:Y:S03]  /*b580*/  F2I.U32.TRUNC.NTZ R14, R7 ;  /* 0x00000007000e7305 */ /* 0x000726000020f000 */
[----:B------:R-:W1:Y:S01]  /*b590*/  LDC R26, c[0x0][0x648] ;  /* 0x00019200ff1a7b82 */ /* 0x000e620000000800 */
[-C--:B0-----:R-:W-:Y:S02]  /*b5a0*/  SHF.R.U64 R15, R13, R9.reuse, R4 ;  /* 0x000000090d0f7219 */ /* 0x081fe40000001204 */
[----:B------:R-:W-:-:S02]  /*b5b0*/  SHF.L.U32 R8, R8, R9, RZ ;  /* 0x0000000908087219 */ /* 0x000fc400000006ff */
[-C--:B------:R-:W-:Y:S01]  /*b5c0*/  SHF.R.U32.HI R5, RZ, R9.reuse, R4 ;  /* 0x00000009ff057219 */ /* 0x080fe20000011604 */
[----:B------:R-:W-:Y:S01]  /*b5d0*/  IMAD.MOV.U32 R4, RZ, RZ, R15 ;  /* 0x000000ffff047224 */ /* 0x000fe200078e000f */
[----:B------:R-:W-:Y:S01]  /*b5e0*/  SHF.L.U32 R22, R6, R9, RZ ;  /* 0x0000000906167219 */ /* 0x000fe200000006ff */
[----:B------:R-:W0:Y:S01]  /*b5f0*/  LDC R27, c[0x0][0x638] ;  /* 0x00018e00ff1b7b82 */ /* 0x000e220000000800 */
[----:B------:R-:W-:-:S07]  /*b600*/  LOP3.LUT R28, RZ, R8, RZ, 0x33, !PT ;  /* 0x00000008ff1c7212 */ /* 0x000fce00078e33ff */
        /* <DEDUP_REMOVED lines=12> */
.L_x_287:
[----:B------:R-:W-:Y:S01]  /*b6d0*/  ISETP.NE.AND P0, PT, R2, 0x1, PT ;  /* 0x000000010200780c */ /* 0x000fe20003f05270 */
[----:B--2---:R-:W-:Y:S01]  /*b6e0*/  VIADD R7, R21, 0xffffffff ;  /* 0xffffffff15077836 */ /* 0x004fe20000000000 */
[----:B-1----:R-:W-:Y:S01]  /*b6f0*/  SHF.R.U64 R5, R4, R26, R5 ;  /* 0x0000001a04057219 */ /* 0x002fe20000001205 */
[----:B------:R-:W-:Y:S01]  /*b700*/  IMAD.MOV.U32 R8, RZ, RZ, R12 ;  /* 0x000000ffff087224 */ /* 0x000fe200078e000c */
[----:B------:R-:W-:Y:S02]  /*b710*/  IADD3 R14, -R14, RZ, RZ ;  /* 0x000000ff0e0e7210 */ /* 0x000fe40007ffe1ff */
[----:B------:R-:W-:Y:S01]  /*b720*/  LOP3.LUT R4, R13, R28, RZ, 0xc0, !PT ;  /* 0x0000001c0d047212 */ /* 0x000fe200078ec0ff */
[----:B------:R-:W-:Y:S01]  /*b730*/  IMAD.MOV R6, RZ, RZ, -R5 ;  /* 0x000000ffff067224 */ /* 0x000fe200078e0a05 */
[----:B------:R-:W-:-:S03]  /*b740*/  LOP3.LUT R10, R10, R7, RZ, 0xc0, !PT ;  /* 0x000000070a0a7212 */ /* 0x000fc600078ec0ff */
[----:B------:R-:W-:Y:S02]  /*b750*/  IMAD R4, R22, R5, R4 ;  /* 0x0000000516047224 */ /* 0x000fe400078e0204 */
[----:B------:R-:W-:Y:S02]  /*b760*/  @P0 IMAD R23, R20, R14, R3 ;  /* 0x0000000e14170224 */ /* 0x000fe400078e0203 */
[----:B0-----:R-:W-:Y:S02]  /*b770*/  IMAD R3, R6, R27, R15 ;  /* 0x0000001b06037224 */ /* 0x001fe400078e020f */
[----:B------:R-:W-:Y:S02]  /*b780*/  IMAD R7, R4, R29, R23 ;  /* 0x0000001d04077224 */ /* 0x000fe400078e0217 */
[----:B------:R-:W-:Y:S02]  /*b790*/  IMAD R4, R3, R21, R10 ;  /* 0x0000001503047224 */ /* 0x000fe400078e020a */
[----:B------:R-:W-:-:S03]  /*b7a0*/  IMAD.MOV.U32 R6, RZ, RZ, 0x1 ;  /* 0x00000001ff067424 */ /* 0x000fc600078e00ff */
[----:B------:R-:W-:Y:S02]  /*b7b0*/  SEL R9, R4, R7, !P0 ;  /* 0x0000000704097207 */ /* 0x000fe40004000000 */
[----:B------:R-:W-:-:S07]  /*b7c0*/  SEL R7, R7, R4, !P0 ;  /* 0x0000000407077207 */ /* 0x000fce0004000000 */
.L_x_285:
[----:B------:R-:W-:-:S08]  /*b7d0*/  NOP ;  /* 0x0000000000007918 */ /* 0x000fd00000000000 */
[----:B------:R-:W0:-:S00]  /*b7e0*/  USETMAXREG.DEALLOC.CTAPOOL 0x28 ;  /* 0x00000028000079c8 */ /* 0x000e0000080e0500 */
[----:B0-----:R-:W-:-:S13]  /*b7f0*/  ISETP.NE.AND P0, PT, R0, RZ, PT ;  /* 0x000000ff0000720c */ /* 0x001fda0003f05270 */
[----:B------:R-:W-:Y:S05]  /*b800*/  @P0 EXIT ;  /* 0x000000000000094d */ /* 0x000fea0003800000 */
[----:B------:R-:W-:Y:S01]  /*b810*/  LOP3.LUT P0, RZ, R6, 0xff, RZ, 0xc0, !PT ;  /* 0x000000ff06ff7812 */ /* 0x000fe2000780c0ff */
[----:B------:R-:W-:Y:S01]  /*b820*/  IMAD.MOV.U32 R0, RZ, RZ, 0x1 ;  /* 0x00000001ff007424 */ /* 0x000fe200078e00ff */
[----:B------:R-:W-:-:S11]  /*b830*/  MOV R12, RZ ;  /* 0x000000ff000c7202 */ /* 0x000fd60000000f00 */
[----:B------:R-:W-:Y:S05]  /*b840*/  @!P0 BRA `(.L_x_288) ;  /* 0x0000000c00608947 */ /* 0x000fea0003800000 */
[----:B------:R-:W0:Y:S01]  /*b850*/  LDC R0, c[0x0][0x28c] ;  /* 0x0000a300ff007b82 */ /* 0x000e220000000800 */
[----:B------:R-:W-:Y:S01]  /*b860*/  ULDC UR5, c[0x0][0x658] ;  /* 0x0001960000057ab9 */ /* 0x000fe20000000800 */
[----:B------:R-:W-:Y:S01]  /*b870*/  UMOV UR7, 0xffffffff ;  /* 0xffffffff00077882 */ /* 0x000fe20000000000 */
[----:B------:R-:W-:Y:S01]  /*b880*/  ULDC UR6, c[0x0][0xc] ;  /* 0x0000030000067ab9 */ /* 0x000fe20000000800 */
[----:B------:R-:W-:Y:S01]  /*b890*/  USHF.L.U32 UR9, UR7, UR5, URZ ;  /* 0x0000000507097299 */ /* 0x000fe2000800063f */
[C---:B------:R-:W-:Y:S01]  /*b8a0*/  LOP3.LUT P2, RZ, R18.reuse, 0x7f, RZ, 0xc0, !PT ;  /* 0x0000007f12ff7812 */ /* 0x040fe2000784c0ff */
[----:B------:R-:W-:Y:S01]  /*b8b0*/  UMOV UR8, 0x1 ;  /* 0x0000000100087882 */ /* 0x000fe20000000000 */
[----:B------:R-:W-:Y:S01]  /*b8c0*/  ULDC UR7, c[0x0][0x10] ;  /* 0x0000040000077ab9 */ /* 0x000fe20000000800 */
[----:B------:R-:W-:Y:S01]  /*b8d0*/  LOP3.LUT P0, RZ, R18, 0x1f, RZ, 0xc0, !PT ;  /* 0x0000001f12ff7812 */ /* 0x000fe2000780c0ff */
[----:B------:R-:W-:Y:S01]  /*b8e0*/  UIMAD.WIDE.U32 UR6, UR6, UR7, URZ ;  /* 0x00000007060672a5 */ /* 0x000fe2000f8e003f */
[----:B------:R-:W-:Y:S01]  /*b8f0*/  BSSY B0, `(.L_x_288) ;  /* 0x00000cd000007945 */ /* 0x000fe20003800000 */
[----:B------:R-:W-:Y:S01]  /*b900*/  USHF.L.U32 UR5, UR8, UR5, URZ ;  /* 0x0000000508057299 */ /* 0x000fe2000800063f */
[----:B------:R-:W-:Y:S01]  /*b910*/  IMAD.MOV.U32 R13, RZ, RZ, 0x1 ;  /* 0x00000001ff0d7424 */ /* 0x000fe200078e00ff */
[----:B------:R-:W-:Y:S01]  /*b920*/  LOP3.LUT R11, R19, 0x2, RZ, 0xfc, !PT ;  /* 0x00000002130b7812 */ /* 0x000fe200078efcff */
[----:B------:R-:W-:Y:S01]  /*b930*/  ULDC UR8, c[0x0][0x14] ;  /* 0x0000050000087ab9 */ /* 0x000fe20000000800 */
[----:B------:R-:W-:Y:S01]  /*b940*/  PLOP3.LUT P0, PT, P0, P2, PT, 0x8a, 0x0 ;  /* 0x000000000000781c */ /* 0x000fe20000705172 */
[----:B------:R-:W-:Y:S01]  /*b950*/  UIMAD.WIDE.U32 UR30, UR6, UR8, URZ ;  /* 0x00000008061e72a5 */ /* 0x000fe2000f8e003f */
[----:B------:R-:W-:Y:S01]  /*b960*/  IMAD.MOV.U32 R12, RZ, RZ, RZ ;  /* 0x000000ffff0c7224 */ /* 0x000fe200078e00ff */
[----:B------:R-:W-:Y:S01]  /*b970*/  UIMAD UR7, UR7, UR8, URZ ;  /* 0x00000008070772a4 */ /* 0x000fe2000f8e023f */
[----:B------:R-:W-:Y:S01]  /*b980*/  ULDC UR4, c[0x0][0x600] ;  /* 0x0001800000047ab9 */ /* 0x000fe20000000800 */
[----:B------:R-:W-:-:S02]  /*b990*/  ULOP3.LUT UR6, URZ, UR9, URZ, 0x33, !UPT ;  /* 0x000000093f067292 */ /* 0x000fc4000f8e333f */
[----:B------:R-:W-:Y:S01]  /*b9a0*/  UIADD3 UR4, UR4, -0x1, URZ ;  /* 0xffffffff04047890 */ /* 0x000fe2000fffe03f */
[----:B0-----:R-:W-:Y:S01]  /*b9b0*/  VIADD R0, R0, 0x7f ;  /* 0x0000007f00007836 */ /* 0x001fe20000000000 */
[----:B------:R-:W-:Y:S01]  /*b9c0*/  UIADD3 UR7, UR31, UR7, URZ ;  /* 0x000000071f077290 */ /* 0x000fe2000fffe03f */
[----:B------:R-:W-:-:S03]  /*b9d0*/  ULDC.64 UR38, c[0x0][0x198] ;  /* 0x0000660000267ab9 */ /* 0x000fc60000000a00 */
[----:B------:R-:W-:-:S04]  /*b9e0*/  SHF.R.S32.HI R3, RZ, 0x1f, R0 ;  /* 0x0000001fff037819 */ /* 0x000fc80000011400 */
[----:B------:R-:W-:Y:S01]  /*b9f0*/  LEA.HI R3, R3, R0, RZ, 0x7 ;  /* 0x0000000003037211 */ /* 0x000fe200078f38ff */
[----:B------:R-:W-:-:S03]  /*ba00*/  IMAD.MOV.U32 R0, RZ, RZ, 0x1 ;  /* 0x00000001ff007424 */ /* 0x000fc600078e00ff */
[----:B------:R-:W-:-:S05]  /*ba10*/  SHF.R.S32.HI R3, RZ, 0x7, R3 ;  /* 0x00000007ff037819 */ /* 0x000fca0000011403 */
[----:B------:R-:W-:-:S07]  /*ba20*/  VIADD R10, R3, 0x1 ;  /* 0x00000001030a7836 */ /* 0x000fce0000000000 */
.L_x_300:
[----:B------:R-:W-:-:S03]  /*ba30*/  UMOV UR8, 0xffffffff ;  /* 0xffffffff00087882 */ /* 0x000fc60000000000 */
[----:B------:R-:W-:Y:S05]  /*ba40*/  BRA.DIV UR8, `(.L_x_289) ;  /* 0x0000000e08a87947 */ /* 0x000fea000b800000 */
[----:B------:R-:W-:-:S13]  /*ba50*/  ELECT P6, URZ, PT ;  /* 0x00000000003f782f */ /* 0x000fda00038c0000 */
.L_x_310:
[----:B------:R-:W0:Y:S01]  /*ba60*/  LDC R4, c[0x0][0x28c] ;  /* 0x0000a300ff047b82 */ /* 0x000e220000000800 */
[----:B------:R-:W-:Y:S01]  /*ba70*/  BSSY B1, `(.L_x_290) ;  /* 0x0000043000017945 */ /* 0x000fe20003800000 */
[----:B0-----:R-:W-:-:S13]  /*ba80*/  ISETP.LT.OR P6, PT, R4, 0x1, !P6 ;  /* 0x000000010400780c */ /* 0x001fda00077c1670 */
[----:B------:R-:W-:Y:S05]  /*ba90*/  @P6 BRA `(.L_x_291) ;  /* 0x0000000400006947 */ /* 0x000fea0003800000 */
[----:B------:R-:W-:Y:S01]  /*baa0*/  SHF.L.U32 R15, R7, 0x8, RZ ;  /* 0x00000008070f7819 */ /* 0x000fe200000006ff */
[----:B------:R-:W-:Y:S02]  /*bab0*/  IMAD.SHL.U32 R18, R9, 0x80, RZ ;  /* 0x0000008009127824 */ /* 0x000fe400078e00ff */
[----:B------:R-:W-:Y:S02]  /*bac0*/  IMAD.MOV.U32 R20, RZ, RZ, RZ ;  /* 0x000000ffff147224 */ /* 0x000fe400078e00ff */
[----:B------:R-:W-:Y:S02]  /*bad0*/  IMAD.MOV.U32 R4, RZ, RZ, R10 ;  /* 0x000000ffff047224 */ /* 0x000fe400078e000a */
[----:B------:R-:W-:Y:S02]  /*bae0*/  IMAD.MOV.U32 R5, RZ, RZ, R0 ;  /* 0x000000ffff057224 */ /* 0x000fe400078e0000 */
[----:B------:R-:W-:-:S07]  /*baf0*/  IMAD.MOV.U32 R6, RZ, RZ, R12 ;  /* 0x000000ffff067224 */ /* 0x000fce00078e000c */
.L_x_295:
[----:B------:R-:W0:Y:S01]  /*bb00*/  S2R R14, SR_CgaCtaId ;  /* 0x00000000000e7919 */ /* 0x000e220000008800 */
[----:B------:R-:W-:Y:S01]  /*bb10*/  MOV R7, 0x400 ;  /* 0x0000040000077802 */ /* 0x000fe20000000f00 */
[----:B------:R-:W1:Y:S03]  /*bb20*/  @!P2 LDC R9, c[0x0][0x500] ;  /* 0x00014000ff09ab82 */ /* 0x000e660000000800 */
[----:B0-----:R-:W-:Y:S02]  /*bb30*/  LEA R21, R14, R7, 0x18 ;  /* 0x000000070e157211 */ /* 0x001fe400078ec0ff */
[----:B------:R-:W-:Y:S02]  /*bb40*/  SHF.L.U32 R7, R5, 0x1f, RZ ;  /* 0x0000001f05077819 */ /* 0x000fe400000006ff */
[----:B------:R-:W-:-:S04]  /*bb50*/  LEA R14, R6, R21, 0x3 ;  /* 0x00000015060e7211 */ /* 0x000fc800078e18ff */
[----:B------:R-:W0:Y:S02]  /*bb60*/  SYNCS.PHASECHK.TRANS64.TRYWAIT P1, [R14+URZ+0x18], R7 ;  /* 0x000018070e0075a7 */ /* 0x000e24000802017f */
[----:B01----:R-:W-:Y:S05]  /*bb70*/  @!P1 BRA `(.L_x_292) ;  /* 0x0000000c007c9947 */ /* 0x003fea0003800000 */
.L_x_311:
[----:B0-----:R-:W-:Y:S01]  /*bb80*/  PRMT R7, R11, 0x9910, RZ ;  /* 0x000099100b077816 */ /* 0x001fe200000000ff */
[----:B------:R0:W-:Y:S03]  /*bb90*/  @!P2 SYNCS.ARRIVE.TRANS64 RZ, [R14+URZ], R9 ;  /* 0x000000090effa9a7 */ /* 0x0001e6000800003f */
[----:B------:R-:W-:-:S13]  /*bba0*/  ISETP.NE.AND P1, PT, R7, 0x2, PT ;  /* 0x000000020700780c */ /* 0x000fda0003f25270 */
[----:B0-----:R-:W-:Y:S05]  /*bbb0*/  @P1 BRA `(.L_x_293) ;  /* 0x0000000000041947 */ /* 0x001fea0003800000 */
[----:B------:R-:W-:Y:S01]  /*bbc0*/  BPT.TRAP 0x1 ;  /* 0x000000040000795c */ /* 0x000fe20000300000 */
.L_x_293:
[----:B------:R-:W-:Y:S05]  /*bbd0*/  @P0 BRA `(.L_x_294) ;  /* 0x0000000000040947 */ /* 0x000fea0003800000 */
[----:B------:R-:W-:Y:S01]  /*bbe0*/  BPT.TRAP 0x1 ;  /* 0x000000040000795c */ /* 0x000fe20000300000 */
.L_x_294:
[--C-:B------:R-:W-:Y:S01]  /*bbf0*/  IMAD R7, R6, 0x10000, R21.reuse ;  /* 0x0001000006077824 */ /* 0x100fe200078e0215 */
[----:B------:R-:W-:Y:S01]  /*bc00*/  R2UR UR34, R20 ;  /* 0x00000000142272ca */ /* 0x000fe200000e0000 */
[----:B------:R-:W-:Y:S01]  /*bc10*/  IMAD R21, R6, 0x8000, R21 ;  /* 0x0000800006157824 */ /* 0x000fe200078e0215 */
[----:B------:R-:W-:Y:S01]  /*bc20*/  R2UR UR33, R14 ;  /* 0x000000000e2172ca */ /* 0x000fe200000e0000 */
[----:B------:R-:W-:Y:S01]  /*bc30*/  VIADD R4, R4, 0xffffffff ;  /* 0xffffffff04047836 */ /* 0x000fe20000000000 */
[----:B------:R-:W-:Y:S01]  /*bc40*/  R2UR UR24, R7 ;  /* 0x00000000071872ca */ /* 0x000fe200000e0000 */
[----:B------:R-:W-:Y:S01]  /*bc50*/  UIADD3 UR14, UP0, UR38, 0xf0, URZ ;  /* 0x000000f0260e7890 */ /* 0x000fe2000ff1e03f */
[----:B------:R-:W-:Y:S01]  /*bc60*/  R2UR UR8, R21 ;  /* 0x00000000150872ca */ /* 0x000fe200000e0000 */
[----:B------:R-:W-:Y:S01]  /*bc70*/  UIADD3 UR40, UP1, UR38, 0x1f0, URZ ;  /* 0x000001f026287890 */ /* 0x000fe2000ff3e03f */
[----:B------:R-:W-:Y:S01]  /*bc80*/  R2UR UR36, R8 ;  /* 0x00000000082472ca */ /* 0x000fe200000e0000 */
[----:B------:R-:W-:Y:S01]  /*bc90*/  UIADD3.X UR15, URZ, UR39, URZ, UP0, !UPT ;  /* 0x000000273f0f7290 */ /* 0x000fe200087fe43f */
[----:B------:R-:W-:Y:S01]  /*bca0*/  R2UR UR35, R15 ;  /* 0x000000000f2372ca */ /* 0x000fe200000e0000 */
[----:B------:R-:W-:Y:S01]  /*bcb0*/  UIADD3.X UR41, URZ, UR39, URZ, UP1, !UPT ;  /* 0x000000273f297290 */ /* 0x000fe20008ffe43f */
[----:B------:R-:W-:Y:S01]  /*bcc0*/  R2UR UR19, R18 ;  /* 0x00000000121372ca */ /* 0x000fe200000e0000 */
[----:B------:R-:W-:Y:S01]  /*bcd0*/  UIADD3 UR26, UR34, 0x40, URZ ;  /* 0x00000040221a7890 */ /* 0x000fe2000fffe03f */
[----:B------:R-:W-:Y:S01]  /*bce0*/  ISETP.GT.AND P3, PT, R4, 0x1, PT ;  /* 0x000000010400780c */ /* 0x000fe20003f64270 */
[----:B------:R-:W-:Y:S01]  /*bcf0*/  VIADD R6, R6, 0x1 ;  /* 0x0000000106067836 */ /* 0x000fe20000000000 */
[----:B------:R-:W-:Y:S01]  /*bd00*/  UMOV UR22, 0x0 ;  /* 0x0000000000167882 */ /* 0x000fe20000000000 */
[----:B------:R-:W-:Y:S01]  /*bd10*/  UIADD3 UR32, UR24, 0x100, URZ ;  /* 0x0000010018207890 */ /* 0x000fe2000fffe03f */
[----:B------:R-:W-:Y:S01]  /*bd20*/  VIADD R20, R20, 0x80 ;  /* 0x0000008014147836 */ /* 0x000fe20000000000 */
[----:B------:R-:W-:Y:S01]  /*bd30*/  UIADD3 UR24, UR24, 0x8100, URZ ;  /* 0x0000810018187890 */ /* 0x000fe2000fffe03f */
[----:B------:R-:W-:Y:S01]  /*bd40*/  ISETP.NE.AND P1, PT, R6, 0x3, PT ;  /* 0x000000030600780c */ /* 0x000fe20003f25270 */
[----:B------:R-:W-:-:S02]  /*bd50*/  UIADD3 UR16, UR8, 0x30100, URZ ;  /* 0x0003010008107890 */ /* 0x000fc4000fffe03f */
[----:B------:R-:W-:Y:S01]  /*bd60*/  UIADD3 UR8, UR8, 0x34100, URZ ;  /* 0x0003410008087890 */ /* 0x000fe2000fffe03f */
[----:B------:R-:W-:Y:S01]  /*bd70*/  SEL R14, RZ, 0x1, P1 ;  /* 0x00000001ff0e7807 */ /* 0x000fe20000800000 */
[----:B------:R-:W-:Y:S01]  /*bd80*/  UMOV UR23, 0x10000000 ;  /* 0x1000000000177882 */ /* 0x000fe20000000000 */
[----:B------:R-:W-:Y:S01]  /*bd90*/  UMOV UR25, UR33 ;  /* 0x0000002100197c82 */ /* 0x000fe20008000000 */
[----:B------:R-:W-:Y:S01]  /*bda0*/  UMOV UR28, UR36 ;  /* 0x00000024001c7c82 */ /* 0x000fe20008000000 */
[----:B------:R-:W-:Y:S01]  /*bdb0*/  UMOV UR27, UR35 ;  /* 0x00000023001b7c82 */ /* 0x000fe20008000000 */
[----:B------:R-:W-:Y:S01]  /*bdc0*/  UMOV UR17, UR33 ;  /* 0x0000002100117c82 */ /* 0x000fe20008000000 */
[----:B------:R-:W-:Y:S01]  /*bdd0*/  UMOV UR18, UR34 ;  /* 0x0000002200127c82 */ /* 0x000fe20008000000 */
[----:B------:R-:W-:Y:S01]  /*bde0*/  UMOV UR20, UR36 ;  /* 0x0000002400147c82 */ /* 0x000fe20008000000 */
[----:B------:R0:W-:Y:S01]  /*bdf0*/  UTMALDG.3D [UR32], [UR14], desc[UR22] ;  /* 0x000016200e0075b4 */ /* 0x0001e20008011000 */
[----:B------:R-:W-:Y:S01]  /*be00*/  UMOV UR9, UR33 ;  /* 0x0000002100097c82 */ /* 0x000fe20008000000 */
[----:B------:R-:W-:Y:S01]  /*be10*/  UMOV UR11, UR19 ;  /* 0x00000013000b7c82 */ /* 0x000fe20008000000 */
[----:B------:R-:W-:Y:S01]  /*be20*/  UMOV UR12, UR36 ;  /* 0x00000024000c7c82 */ /* 0x000fe20008000000 */
[----:B------:R-:W-:Y:S01]  /*be30*/  UMOV UR10, UR26 ;  /* 0x0000001a000a7c82 */ /* 0x000fe20008000000 */
[----:B------:R-:W-:-:S02]  /*be40*/  LOP3.LUT R5, R5, R14, RZ, 0x3c, !PT ;  /* 0x0000000e05057212 */ /* 0x000fc400078e3cff */
[----:B------:R-:W-:Y:S01]  /*be50*/  SEL R6, R6, RZ, P1 ;  /* 0x000000ff06067207 */ /* 0x000fe20000800000 */
[----:B------:R0:W-:Y:S01]  /*be60*/  UTMALDG.3D [UR24], [UR14], desc[UR22] ;  /* 0x000016180e0075b4 */ /* 0x0001e20008011000 */
[----:B------:R0:W-:Y:S01]  /*be70*/  UTMALDG.3D [UR16], [UR40], desc[UR22] ;  /* 0x00001610280075b4 */ /* 0x0001e20008011000 */
[----:B------:R0:W-:Y:S02]  /*be80*/  UTMALDG.3D [UR8], [UR40], desc[UR22] ;  /* 0x00001608280075b4 */ /* 0x0001e40008011000 */
[----:B0-----:R-:W-:Y:S05]  /*be90*/  @P3 BRA `(.L_x_295) ;  /* 0xfffffffc00183947 */ /* 0x001fea000383ffff */
.L_x_291:
[----:B------:R-:W-:Y:S05]  /*bea0*/  BSYNC B1 ;  /* 0x0000000000017941 */ /* 0x000fea0003800000 */
.L_x_290:
[----:B------:R-:W-:Y:S01]  /*beb0*/  LOP3.LUT P3, RZ, R13, 0xff, RZ, 0xc0, !PT ;  /* 0x000000ff0dff7812 */ /* 0x000fe2000786c0ff */
[----:B------:R-:W-:Y:S01]  /*bec0*/  ULDC.64 UR8, c[0x0][0x650] ;  /* 0x0001940000087ab9 */ /* 0x000fe20000000a00 */
[----:B------:R-:W-:Y:S01]  /*bed0*/  IADD3 R12, R3, R12, RZ ;  /* 0x0000000c030c7210 */ /* 0x000fe20007ffe0ff */
[----:B------:R-:W-:Y:S01]  /*bee0*/  BSSY B1, `(.L_x_296) ;  /* 0x000006b000017945 */ /* 0x000fe20003800000 */
[----:B------:R-:W-:Y:S01]  /*bef0*/  IADD3 R16, P4, R16, UR30, RZ ;  /* 0x0000001e10107c10 */ /* 0x000fe2000ff9e0ff */
[----:B------:R-:W-:Y:S01]  /*bf00*/  IMAD.MOV.U32 R9, RZ, RZ, -0x1 ;  /* 0xffffffffff097424 */ /* 0x000fe200078e00ff */
[----:B------:R-:W-:Y:S01]  /*bf10*/  ISETP.GT.U32.AND P1, PT, R12, 0x2, PT ;  /* 0x000000020c00780c */ /* 0x000fe20003f24070 */
[----:B------:R-:W-:Y:S01]  /*bf20*/  IMAD.MOV.U32 R8, RZ, RZ, -0x1 ;  /* 0xffffffffff087424 */ /* 0x000fe200078e00ff */
[----:B------:R-:W-:Y:S02]  /*bf30*/  IADD3.X R17, R17, UR7, RZ, P4, !PT ;  /* 0x0000000711117c10 */ /* 0x000fe4000a7fe4ff */
[----:B------:R-:W-:-:S02]  /*bf40*/  ISETP.LT.U32.AND P1, PT, R3, 0x3, P1 ;  /* 0x000000030300780c */ /* 0x000fc40000f21070 */
[----:B------:R-:W-:Y:S01]  /*bf50*/  PRMT R13, RZ, 0x7610, R13 ;  /* 0x00007610ff0d7816 */ /* 0x000fe2000000000d */
[----:B------:R-:W0:Y:S01]  /*bf60*/  @P3 S2R R5, SR_CgaCtaId ;  /* 0x0000000000053919 */ /* 0x000e220000008800 */
[----:B------:R-:W-:-:S04]  /*bf70*/  @P3 MOV R4, 0x400 ;  /* 0x0000040000043802 */ /* 0x000fc80000000f00 */
[----:B0-----:R-:W-:Y:S01]  /*bf80*/  @P3 LEA R6, R5, R4, 0x18 ;  /* 0x0000000405063211 */ /* 0x001fe200078ec0ff */
[----:B------:R-:W-:-:S03]  /*bf90*/  IMAD.WIDE.U32 R4, R12, -0x55555555, RZ ;  /* 0xaaaaaaab0c047825 */ /* 0x000fc600078e00ff */
[----:B------:R0:W-:Y:S01]  /*bfa0*/  @P3 SYNCS.ARRIVE.TRANS64.A1T0 RZ, [R6+URZ+0x48], RZ ;  /* 0x000048ff06ff39a7 */ /* 0x0001e2000810003f */
[----:B------:R-:W-:Y:S02]  /*bfb0*/  ISETP.GE.U32.AND P3, PT, R3, 0x3, PT ;  /* 0x000000030300780c */ /* 0x000fe40003f66070 */
[----:B------:R-:W-:Y:S02]  /*bfc0*/  SHF.R.U32.HI R7, RZ, 0x1, R5 ;  /* 0x00000001ff077819 */ /* 0x000fe40000011605 */
[----:B------:R-:W-:Y:S02]  /*bfd0*/  SEL R5, RZ, 0x1, !P1 ;  /* 0x00000001ff057807 */ /* 0x000fe40004800000 */
[----:B------:R-:W-:Y:S01]  /*bfe0*/  ISETP.GE.U32.AND P1, PT, R16, UR8, PT ;  /* 0x0000000810007c0c */ /* 0x000fe2000bf26070 */
[----:B------:R-:W-:Y:S01]  /*bff0*/  IMAD R12, R7, -0x3, R12 ;  /* 0xfffffffd070c7824 */ /* 0x000fe200078e020c */
[----:B------:R-:W-:Y:S02]  /*c000*/  LOP3.LUT R0, R0, R5, RZ, 0x3c, !PT ;  /* 0x0000000500007212 */ /* 0x000fe400078e3cff */
[----:B------:R-:W-:-:S02]  /*c010*/  ISETP.GE.U32.AND.EX P1, PT, R17, UR9, PT, P1 ;  /* 0x0000000911007c0c */ /* 0x000fc4000bf26110 */
[----:B------:R-:W-:Y:S02]  /*c020*/  PRMT R4, RZ, 0x7610, R4 ;  /* 0x00007610ff047816 */ /* 0x000fe40000000004 */
[----:B------:R-:W-:Y:S01]  /*c030*/  @P3 LOP3.LUT R0, R0, 0x1, R7, 0x78, !PT ;  /* 0x0000000100003812 */ /* 0x000fe200078e7807 */
[----:B------:R-:W-:-:S08]  /*c040*/  IMAD.MOV.U32 R7, RZ, RZ, -0x1 ;  /* 0xffffffffff077424 */ /* 0x000fd000078e00ff */
[----:B0-----:R-:W-:Y:S05]  /*c050*/  @P1 BRA `(.L_x_297) ;  /* 0x00000004004c1947 */ /* 0x001fea0003800000 */
[----:B------:R-:W-:Y:S01]  /*c060*/  ULDC.64 UR8, c[0x0][0x628] ;  /* 0x00018a0000087ab9 */ /* 0x000fe20000000a00 */
[----:B------:R-:W0:Y:S01]  /*c070*/  S2R R15, SR_CTAID.X ;  /* 0x00000000000f7919 */ /* 0x000e220000002500 */
[----:B------:R-:W-:Y:S01]  /*c080*/  ISETP.NE.U32.AND P1, PT, RZ, UR8, PT ;  /* 0x00000008ff007c0c */ /* 0x000fe2000bf25070 */
[----:B------:R-:W-:Y:S01]  /*c090*/  ULDC UR11, c[0x0][0x630] ;  /* 0x00018c00000b7ab9 */ /* 0x000fe20000000800 */
[----:B------:R-:W-:Y:S01]  /*c0a0*/  IMAD.MOV.U32 R4, RZ, RZ, R16 ;  /* 0x000000ffff047224 */ /* 0x000fe200078e0010 */
[----:B------:R-:W1:Y:S01]  /*c0b0*/  S2R R14, SR_CTAID.Y ;  /* 0x00000000000e7919 */ /* 0x000e620000002600 */
[----:B------:R-:W-:Y:S01]  /*c0c0*/  ISETP.NE.AND.EX P1, PT, RZ, UR9, PT, P1 ;  /* 0x00000009ff007c0c */ /* 0x000fe2000bf25310 */
[----:B------:R-:W-:-:S12]  /*c0d0*/  IMAD.MOV.U32 R5, RZ, RZ, R17 ;  /* 0x000000ffff057224 */ /* 0x000fd800078e0011 */
[----:B------:R-:W-:Y:S05]  /*c0e0*/  @!P1 BRA `(.L_x_298) ;  /* 0x0000000000289947 */ /* 0x000fea0003800000 */
[----:B------:R-:W-:Y:S02]  /*c0f0*/  ULDC UR10, c[0x0][0x634] ;  /* 0x00018d00000a7ab9 */ /* 0x000fe40000000800 */
[----:B------:R-:W-:-:S04]  /*c100*/  IADD3 R9, P1, R16, UR10, RZ ;  /* 0x0000000a10097c10 */ /* 0x000fc8000ff3e0ff */
[----:B------:R-:W-:-:S05]  /*c110*/  IADD3.X R21, RZ, R17, RZ, P1, !PT ;  /* 0x00000011ff157210 */ /* 0x000fca0000ffe4ff */
[----:B------:R-:W-:-:S04]  /*c120*/  IMAD.WIDE.U32 R6, R21, UR8, RZ ;  /* 0x0000000815067c25 */ /* 0x000fc8000f8e00ff */
[----:B------:R-:W-:-:S04]  /*c130*/  IMAD.WIDE.U32 R6, P1, R9, UR9, R6 ;  /* 0x0000000909067c25 */ /* 0x000fc8000f820006 */
[----:B------:R-:W-:-:S04]  /*c140*/  IMAD.WIDE.U32 R8, R9, UR8, RZ ;  /* 0x0000000809087c25 */ /* 0x000fc8000f8e00ff */
[----:B------:R-:W-:Y:S01]  /*c150*/  IMAD.X R5, RZ, RZ, RZ, P1 ;  /* 0x000000ffff057224 */ /* 0x000fe200008e06ff */
[----:B------:R-:W-:Y:S01]  /*c160*/  IADD3 RZ, P1, R9, R6, RZ ;  /* 0x0000000609ff7210 */ /* 0x000fe20007f3e0ff */
[----:B------:R-:W-:-:S04]  /*c170*/  IMAD.MOV.U32 R4, RZ, RZ, R7 ;  /* 0x000000ffff047224 */ /* 0x000fc800078e0007 */
[----:B------:R-:W-:-:S08]  /*c180*/  IMAD.WIDE.U32.X R4, R21, UR9, R4, P1 ;  /* 0x0000000915047c25 */ /* 0x000fd000088e0404 */
.L_x_298:
[--C-:B------:R-:W-:Y:S01]  /*c190*/  SHF.R.U64 R8, R4, UR11, R5.reuse ;  /* 0x0000000b04087c19 */ /* 0x100fe20008001205 */
[----:B------:R-:W-:Y:S01]  /*c1a0*/  ULDC.64 UR8, c[0x0][0x620] ;  /* 0x0001880000087ab9 */ /* 0x000fe20000000a00 */
[----:B------:R-:W-:Y:S01]  /*c1b0*/  SHF.R.U32.HI R4, RZ, UR11, R5 ;  /* 0x0000000bff047c19 */ /* 0x000fe20008011605 */
[----:B------:R-:W2:Y:S01]  /*c1c0*/  LDC R24, c[0x0][0x144] ;  /* 0x00005100ff187b82 */ /* 0x000ea20000000800 */
[----:B------:R-:W-:Y:S01]  /*c1d0*/  IADD3 R7, P1, RZ, -R8, RZ ;  /* 0x80000008ff077210 */ /* 0x000fe20007f3e0ff */
[----:B------:R-:W-:Y:S01]  /*c1e0*/  ULDC.64 UR12, c[0x0][0x640] ;  /* 0x00019000000c7ab9 */ /* 0x000fe20000000a00 */
[----:B0-----:R-:W-:Y:S01]  /*c1f0*/  I2FP.F32.U32 R9, R15 ;  /* 0x0000000f00097245 */ /* 0x001fe20000201000 */
[----:B------:R-:W-:Y:S02]  /*c200*/  ULDC UR10, c[0x0][0x608] ;  /* 0x00018200000a7ab9 */ /* 0x000fe40000000800 */
[----:B------:R-:W-:Y:S01]  /*c210*/  IMAD.X R4, RZ, RZ, ~R4, P1 ;  /* 0x000000ffff047224 */ /* 0x000fe200008e0e04 */
[----:B------:R-:W-:Y:S01]  /*c220*/  ISETP.NE.U32.AND P1, PT, RZ, UR12, PT ;  /* 0x0000000cff007c0c */ /* 0x000fe2000bf25070 */
[----:B------:R-:W0:Y:S02]  /*c230*/  LDC R21, c[0x0][0x148] ;  /* 0x00005200ff157b82 */ /* 0x000e240000000800 */
[----:B------:R-:W-:Y:S01]  /*c240*/  IMAD R6, R4, UR8, RZ ;  /* 0x0000000804067c24 */ /* 0x000fe2000f8e02ff */
[----:B------:R-:W-:Y:S01]  /*c250*/  ISETP.NE.AND.EX P1, PT, RZ, UR13, PT, P1 ;  /* 0x0000000dff007c0c */ /* 0x000fe2000bf25310 */
[----:B------:R-:W-:Y:S01]  /*c260*/  IMAD.WIDE.U32 R4, R7, UR8, R16 ;  /* 0x0000000807047c25 */ /* 0x000fe2000f8e0010 */
[----:B------:R-:W-:-:S03]  /*c270*/  ULDC UR8, c[0x0][0x150] ;  /* 0x0000540000087ab9 */ /* 0x000fc60000000800 */
[----:B------:R-:W-:Y:S02]  /*c280*/  IMAD R7, R7, UR9, R6 ;  /* 0x0000000907077c24 */ /* 0x000fe4000f8e0206 */
[----:B------:R-:W-:Y:S01]  /*c290*/  FMUL R6, R9, UR8 ;  /* 0x0000000809067c20 */ /* 0x000fe20008400000 */
[----:B------:R-:W-:Y:S01]  /*c2a0*/  ULDC UR8, c[0x0][0x618] ;  /* 0x0001860000087ab9 */ /* 0x000fe20000000800 */
[----:B------:R-:W-:Y:S01]  /*c2b0*/  ULDC UR9, c[0x0][0x154] ;  /* 0x0000550000097ab9 */ /* 0x000fe20000000800 */
[----:B------:R-:W-:-:S03]  /*c2c0*/  IMAD.IADD R5, R5, 0x1, R7 ;  /* 0x0000000105057824 */ /* 0x000fc600078e0207 */
[----:B------:R-:W3:Y:S02]  /*c2d0*/  F2I.U32.TRUNC.NTZ R6, R6 ;  /* 0x0000000600067305 */ /* 0x000ee4000020f000 */
[----:B------:R-:W-:Y:S02]  /*c2e0*/  SHF.R.U64 R9, R4, UR8, R5 ;  /* 0x0000000804097c19 */ /* 0x000fe40008001205 */
[----:B-1----:R-:W-:-:S05]  /*c2f0*/  I2FP.F32.U32 R4, R14 ;  /* 0x0000000e00047245 */ /* 0x002fca0000201000 */
[----:B------:R-:W-:Y:S01]  /*c300*/  FMUL R22, R4, UR9 ;  /* 0x0000000904167c20 */ /* 0x000fe20008400000 */
[----:B------:R-:W-:Y:S01]  /*c310*/  SHF.R.U32.HI R4, RZ, UR8, R5 ;  /* 0x00000008ff047c19 */ /* 0x000fe20008011605 */
[----:B------:R-:W-:-:S03]  /*c320*/  ULDC UR8, c[0x0][0x658] ;  /* 0x0001960000087ab9 */ /* 0x000fc60000000800 */
[--C-:B------:R-:W-:Y:S01]  /*c330*/  SHF.R.U32.HI R5, RZ, UR10, R4.reuse ;  /* 0x0000000aff057c19 */ /* 0x100fe20008011604 */
[----:B------:R-:W1:Y:S01]  /*c340*/  F2I.U32.TRUNC.NTZ R22, R22 ;  /* 0x0000001600167305 */ /* 0x000e62000020f000 */
[----:B------:R-:W-:Y:S01]  /*c350*/  SHF.R.U64 R20, R9, UR10, R4 ;  /* 0x0000000a09147c19 */ /* 0x000fe20008001204 */
[----:B---3--:R-:W-:Y:S01]  /*c360*/  IMAD.MOV R6, RZ, RZ, -R6 ;  /* 0x000000ffff067224 */ /* 0x008fe200078e0a06 */
[--C-:B------:R-:W-:Y:S02]  /*c370*/  SHF.R.U32.HI R23, RZ, UR8, R5.reuse ;  /* 0x00000008ff177c19 */ /* 0x100fe40008011605 */
[----:B------:R-:W-:Y:S01]  /*c380*/  SHF.R.U64 R18, R20, UR8, R5 ;  /* 0x0000000814127c19 */ /* 0x000fe20008001205 */
[----:B--2---:R-:W-:Y:S02]  /*c390*/  IMAD R15, R24, R6, R15 ;  /* 0x00000006180f7224 */ /* 0x004fe400078e020f */
[----:B------:R-:W-:Y:S01]  /*c3a0*/  IMAD.MOV.U32 R5, RZ, RZ, R23 ;  /* 0x000000ffff057224 */ /* 0x000fe200078e0017 */
[----:B------:R-:W-:Y:S01]  /*c3b0*/  MOV R4, R18 ;  /* 0x0000001200047202 */ /* 0x000fe20000000f00 */
[----:B------:R-:W-:Y:S06]  /*c3c0*/  @!P1 BRA `(.L_x_299) ;  /* 0x0000000000289947 */ /* 0x000fec0003800000 */
[----:B------:R-:W-:Y:S02]  /*c3d0*/  ULDC UR8, c[0x0][0x64c] ;  /* 0x0001930000087ab9 */ /* 0x000fe40000000800 */
[----:B------:R-:W-:-:S05]  /*c3e0*/  IADD3 R5, P1, R18, UR8, RZ ;  /* 0x0000000812057c10 */ /* 0x000fca000ff3e0ff */
[----:B------:R-:W-:-:S04]  /*c3f0*/  IMAD.X R23, RZ, RZ, R23, P1 ;  /* 0x000000ffff177224 */ /* 0x000fc800008e0617 */
[----:B------:R-:W-:-:S04]  /*c400*/  IMAD.WIDE.U32 R6, R23, UR12, RZ ;  /* 0x0000000c17067c25 */ /* 0x000fc8000f8e00ff */
[----:B------:R-:W-:-:S04]  /*c410*/  IMAD.WIDE.U32 R6, P1, R5, UR13, R6 ;  /* 0x0000000d05067c25 */ /* 0x000fc8000f820006 */
[----:B------:R-:W-:-:S04]  /*c420*/  IMAD.WIDE.U32 R4, R5, UR12, RZ ;  /* 0x0000000c05047c25 */ /* 0x000fc8000f8e00ff */
[----:B------:R-:W-:Y:S01]  /*c430*/  IMAD.MOV.U32 R4, RZ, RZ, R7 ;  /* 0x000000ffff047224 */ /* 0x000fe200078e0007 */
[----:B------:R-:W-:Y:S01]  /*c440*/  IADD3 RZ, P3, R5, R6, RZ ;  /* 0x0000000605ff7210 */ /* 0x000fe20007f7e0ff */
[----:B------:R-:W-:-:S04]  /*c450*/  IMAD.X R5, RZ, RZ, RZ, P1 ;  /* 0x000000ffff057224 */ /* 0x000fc800008e06ff */
[----:B------:R-:W-:-:S08]  /*c460*/  IMAD.WIDE.U32.X R4, R23, UR13, R4, P3 ;  /* 0x0000000d17047c25 */ /* 0x000fd000098e0404 */
.L_x_299:
[----:B------:R-:W-:Y:S01]  /*c470*/  ISETP.NE.AND P1, PT, R2, 0x1, PT ;  /* 0x000000010200780c */ /* 0x000fe20003f25270 */
[----:B------:R-:W-:Y:S01]  /*c480*/  ULDC UR8, c[0x0][0x648] ;  /* 0x0001920000087ab9 */ /* 0x000fe20000000800 */
[----:B------:R-:W-:Y:S01]  /*c490*/  LOP3.LUT R20, R20, UR6, RZ, 0xc0, !PT ;  /* 0x0000000614147c12 */ /* 0x000fe2000f8ec0ff */
[----:B-1----:R-:W-:Y:S01]  /*c4a0*/  IMAD.MOV R22, RZ, RZ, -R22 ;  /* 0x000000ffff167224 */ /* 0x002fe200078e0a16 */
[----:B------:R-:W-:Y:S01]  /*c4b0*/  SHF.R.U64 R5, R4, UR8, R5 ;  /* 0x0000000804057c19 */ /* 0x000fe20008001205 */
[----:B------:R-:W-:Y:S01]  /*c4c0*/  ULDC UR8, c[0x0][0x638] ;  /* 0x00018e0000087ab9 */ /* 0x000fe20000000800 */
[----:B------:R-:W-:Y:S01]  /*c4d0*/  LOP3.LUT R9, R9, UR4, RZ, 0xc0, !PT ;  /* 0x0000000409097c12 */ /* 0x000fe2000f8ec0ff */
[----:B------:R-:W-:Y:S01]  /*c4e0*/  ULDC UR9, c[0x0][0x610] ;  /* 0x0001840000097ab9 */ /* 0x000fe20000000800 */
[C---:B------:R-:W-:Y:S01]  /*c4f0*/  IADD3 R7, -R5.reuse, RZ, RZ ;  /* 0x000000ff05077210 */ /* 0x040fe20007ffe1ff */
[----:B------:R-:W-:Y:S02]  /*c500*/  IMAD R20, R5, UR5, R20 ;  /* 0x0000000505147c24 */ /* 0x000fe4000f8e0214 */
[----:B------:R-:W-:-:S02]  /*c510*/  IMAD.MOV.U32 R4, RZ, RZ, 0x1 ;  /* 0x00000001ff047424 */ /* 0x000fc400078e00ff */
[----:B0-----:R-:W-:Y:S02]  /*c520*/  @P1 IMAD R15, R21, R22, R14 ;  /* 0x00000016150f1224 */ /* 0x001fe400078e020e */
[----:B------:R-:W-:Y:S01]  /*c530*/  IMAD R18, R7, UR8, R18 ;  /* 0x0000000807127c24 */ /* 0x000fe2000f8e0212 */
[----:B------:R-:W-:Y:S01]  /*c540*/  ULDC UR8, c[0x0][0x600] ;  /* 0x0001800000087ab9 */ /* 0x000fe20000000800 */
[----:B------:R-:W-:Y:S02]  /*c550*/  IMAD R15, R20, UR9, R15 ;  /* 0x00000009140f7c24 */ /* 0x000fe4000f8e020f */
[----:B------:R-:W-:-:S05]  /*c560*/  IMAD R18, R18, UR8, R9 ;  /* 0x0000000812127c24 */ /* 0x000fca000f8e0209 */
[----:B------:R-:W-:Y:S02]  /*c570*/  SEL R9, R18, R15, !P1 ;  /* 0x0000000f12097207 */ /* 0x000fe40004800000 */
[----:B------:R-:W-:-:S07]  /*c580*/  SEL R7, R15, R18, !P1 ;  /* 0x000000120f077207 */ /* 0x000fce0004800000 */
.L_x_297:
[----:B------:R-:W-:Y:S05]  /*c590*/  BSYNC B1 ;  /* 0x0000000000017941 */ /* 0x000fea0003800000 */
.L_x_296:
[----:B------:R-:W-:-:S13]  /*c5a0*/  LOP3.LUT P1, RZ, R4, 0xff, RZ, 0xc0, !PT ;  /* 0x000000ff04ff7812 */ /* 0x000fda000782c0ff */
[----:B------:R-:W-:Y:S05]  /*c5b0*/  @P1 BRA `(.L_x_300) ;  /* 0xfffffff4001c1947 */ /* 0x000fea000383ffff */
[----:B------:R-:W-:Y:S05]  /*c5c0*/  BSYNC B0 ;  /* 0x0000000000007941 */ /* 0x000fea0003800000 */
.L_x_288:
[----:B------:R-:W-:-:S03]  /*c5d0*/  UMOV UR8, 0xffffffff ;  /* 0xffffffff00087882 */ /* 0x000fc60000000000 */
[----:B------:R-:W-:Y:S05]  /*c5e0*/  BRA.DIV UR8, `(.L_x_301) ;  /* 0x0000000208f47947 */ /* 0x000fea000b800000 */
[----:B------:R-:W-:-:S13]  /*c5f0*/  ELECT P6, URZ, PT ;  /* 0x00000000003f782f */ /* 0x000fda00038c0000 */
.L_x_314:
[----:B------:R-:W-:Y:S04]  /*c600*/  BSSY B0, `(.L_x_302) ;  /* 0x0000022000007945 */ /* 0x000fe80003800000 */
[----:B------:R-:W-:Y:S05]  /*c610*/  @!P6 BRA `(.L_x_303) ;  /* 0x000000000080e947 */ /* 0x000fea0003800000 */
[----:B------:R-:W-:-:S04]  /*c620*/  LOP3.LUT R19, R19, 0x2, RZ, 0xfc, !PT ;  /* 0x0000000213137812 */ /* 0x000fc800078efcff */
[----:B------:R-:W-:-:S13]  /*c630*/  ISETP.NE.AND P0, PT, R19, 0x3, PT ;  /* 0x000000031300780c */ /* 0x000fda0003f05270 */
[----:B------:R-:W-:Y:S05]  /*c640*/  @!P0 BRA `(.L_x_304) ;  /* 0x0000000000048947 */ /* 0x000fea0003800000 */
[----:B------:R-:W-:Y:S01]  /*c650*/  BPT.TRAP 0x1 ;  /* 0x000000040000795c */ /* 0x000fe20000300000 */
.L_x_304:
[----:B------:R-:W0:Y:S01]  /*c660*/  S2R R3, SR_CgaCtaId ;  /* 0x0000000000037919 */ /* 0x000e220000008800 */
[----:B------:R-:W-:-:S04]  /*c670*/  MOV R2, 0x400 ;  /* 0x0000040000027802 */ /* 0x000fc80000000f00 */
[----:B0-----:R-:W-:Y:S02]  /*c680*/  LEA R3, R3, R2, 0x18 ;  /* 0x0000000203037211 */ /* 0x001fe400078ec0ff */
[----:B------:R-:W-:-:S03]  /*c690*/  SHF.L.U32 R2, R0, 0x1f, RZ ;  /* 0x0000001f00027819 */ /* 0x000fc600000006ff */
[----:B------:R-:W-:-:S04]  /*c6a0*/  VIADD R3, R3, 0x18 ;  /* 0x0000001803037836 */ /* 0x000fc80000000000 */
[C---:B------:R-:W-:Y:S02]  /*c6b0*/  IMAD R7, R12.reuse, 0x8, R3 ;  /* 0x000000080c077824 */ /* 0x040fe400078e0203 */
[----:B------:R-:W-:Y:S02]  /*c6c0*/  VIADD R12, R12, 0x1 ;  /* 0x000000010c0c7836 */ /* 0x000fe40000000000 */
[----:B------:R-:W0:Y:S03]  /*c6d0*/  SYNCS.PHASECHK.TRANS64.TRYWAIT P0, [R7+URZ], R2 ;  /* 0x00000002070075a7 */ /* 0x000e26000800017f */
[----:B------:R-:W-:-:S04]  /*c6e0*/  ISETP.NE.AND P1, PT, R12, 0x3, PT ;  /* 0x000000030c00780c */ /* 0x000fc80003f25270 */
[----:B------:R-:W-:Y:S02]  /*c6f0*/  SEL R5, RZ, 0x1, P1 ;  /* 0x00000001ff057807 */ /* 0x000fe40000800000 */
[----:B------:R-:W-:Y:S02]  /*c700*/  SEL R12, R12, RZ, P1 ;  /* 0x000000ff0c0c7207 */ /* 0x000fe40000800000 */
[----:B------:R-:W-:-:S03]  /*c710*/  LOP3.LUT R5, R0, R5, RZ, 0x3c, !PT ;  /* 0x0000000500057212 */ /* 0x000fc600078e3cff */
[----:B------:R-:W-:Y:S01]  /*c720*/  IMAD R9, R12, 0x8, R3 ;  /* 0x000000080c097824 */ /* 0x000fe200078e0203 */
[----:B------:R-:W-:Y:S01]  /*c730*/  SHF.L.U32 R4, R5, 0x1f, RZ ;  /* 0x0000001f05047819 */ /* 0x000fe200000006ff */
[----:B0-----:R-:W-:Y:S06]  /*c740*/  @!P0 BRA `(.L_x_305) ;  /* 0x0000000000bc8947 */ /* 0x001fec0003800000 */
.L_x_315:
[----:B------:R-:W1:Y:S01]  /*c750*/  SYNCS.PHASECHK.TRANS64.TRYWAIT P0, [R9+URZ], R4 ;  /* 0x00000004090075a7 */ /* 0x000e62000800017f */
[----:B------:R-:W-:-:S04]  /*c760*/  IADD3 R0, R12, 0x1, RZ ;  /* 0x000000010c007810 */ /* 0x000fc80007ffe0ff */
[----:B------:R-:W-:-:S04]  /*c770*/  ISETP.NE.AND P1, PT, R0, 0x3, PT ;  /* 0x000000030000780c */ /* 0x000fc80003f25270 */
[----:B0-----:R-:W-:Y:S02]  /*c780*/  SEL R2, RZ, 0x1, P1 ;  /* 0x00000001ff027807 */ /* 0x001fe40000800000 */
[----:B------:R-:W-:Y:S02]  /*c790*/  SEL R0, R0, RZ, P1 ;  /* 0x000000ff00007207 */ /* 0x000fe40000800000 */
[----:B------:R-:W-:Y:S01]  /*c7a0*/  LOP3.LUT R2, R5, R2, RZ, 0x3c, !PT ;  /* 0x0000000205027212 */ /* 0x000fe200078e3cff */
[----:B-1----:R-:W-:Y:S06]  /*c7b0*/  @!P0 BRA `(.L_x_306) ;  /* 0x0000000000b48947 */ /* 0x002fec0003800000 */
.L_x_316:
[----:B------:R-:W-:Y:S01]  /*c7c0*/  IMAD R3, R0, 0x8, R3 ;  /* 0x0000000800037824 */ /* 0x000fe200078e0203 */
[----:B------:R-:W-:-:S07]  /*c7d0*/  SHF.L.U32 R0, R2, 0x1f, RZ ;  /* 0x0000001f02007819 */ /* 0x000fce00000006ff */
.L_x_307:
[----:B-1----:R1:W2:Y:S02]  /*c7e0*/  SYNCS.PHASECHK.TRANS64.TRYWAIT P0, [R3+URZ], R0 ;  /* 0x00000000030075a7 */ /* 0x0022a4000800017f */
[----:B--2---:R-:W-:Y:S05]  /*c7f0*/  @!P0 NANOSLEEP.SYNCS 0x989680 ;  /* 0x009896800000895d */ /* 0x004fea0003900000 */
[----:B------:R-:W2:Y:S02]  /*c800*/  @!P0 SYNCS.PHASECHK.TRANS64 P0, [R3+URZ], R0 ;  /* 0x00000000030085a7 */ /* 0x000ea4000800007f */
[----:B--2---:R-:W-:Y:S05]  /*c810*/  @!P0 BRA `(.L_x_307) ;  /* 0xfffffffc00f08947 */ /* 0x004fea000383ffff */
.L_x_303:
[----:B------:R-:W-:Y:S05]  /*c820*/  BSYNC B0 ;  /* 0x0000000000007941 */ /* 0x000fea0003800000 */
.L_x_302:
[----:B------:R-:W-:Y:S05]  /*c830*/  EXIT ;  /* 0x000000000000794d */ /* 0x000fea0003800000 */
.L_x_17:
[----:B---3--:R3:W4:Y:S02]  /*c840*/  SYNCS.PHASECHK.TRANS64.TRYWAIT P1, [R3+URZ], R0 ;  /* 0x00000000030075a7 */ /* 0x008724000802017f */
[----:B----4-:R-:W-:Y:S05]  /*c850*/  @!P1 NANOSLEEP.SYNCS 0x989680 ;  /* 0x009896800000995d */ /* 0x010fea0003900000 */
[----:B------:R-:W4:Y:S02]  /*c860*/  @!P1 SYNCS.PHASECHK.TRANS64 P1, [R3+URZ], R0 ;  /* 0x00000000030095a7 */ /* 0x000f24000802007f */
[----:B----4-:R-:W-:Y:S05]  /*c870*/  @!P1 BRA `(.L_x_17) ;  /* 0xfffffffc00f09947 */ /* 0x010fea000383ffff */
[----:B------:R-:W-:Y:S05]  /*c880*/  BRA `(.L_x_16) ;  /* 0xffffff4800587947 */ /* 0x000fea000383ffff */
.L_x_22:
[----:B-1----:R-:W-:-:S04]  /*c890*/  IMAD.U32 R4, RZ, RZ, UR9 ;  /* 0x00000009ff047e24 */ /* 0x002fc8000f8e00ff */
[----:B------:R1:W2:Y:S03]  /*c8a0*/  SYNCS.PHASECHK.TRANS64.TRYWAIT P1, [R4+URZ], R3 ;  /* 0x00000003040075a7 */ /* 0x0002a6000802017f */
[----:B--2---:R-:W-:Y:S05]  /*c8b0*/  @!P1 NANOSLEEP.SYNCS 0x989680 ;  /* 0x009896800000995d */ /* 0x004fea0003900000 */
[----:B------:R-:W2:Y:S02]  /*c8c0*/  @!P1 SYNCS.PHASECHK.TRANS64 P1, [R4+URZ], R3 ;  /* 0x00000003040095a7 */ /* 0x000ea4000802007f */
[----:B--2---:R-:W-:Y:S05]  /*c8d0*/  @!P1 BRA `(.L_x_22) ;  /* 0xfffffffc00ec9947 */ /* 0x004fea000383ffff */
[----:B------:R-:W-:Y:S05]  /*c8e0*/  BRA `(.L_x_21) ;  /* 0xffffff50004c7947 */ /* 0x000fea000383ffff */
.L_x_289:
[----:B------:R-:W-:Y:S01]  /*c8f0*/  BSSY B1, `(.L_x_308) ;  /* 0x0000006000017945 */ /* 0x000fe20003800000 */
[----:B------:R-:W-:-:S07]  /*c900*/  IMAD.MOV.U32 R15, RZ, RZ, -0x1 ;  /* 0xffffffffff0f7424 */ /* 0x000fce00078e00ff */
[----:B------:R-:W-:Y:S05]  /*c910*/  WARPSYNC.COLLECTIVE R15, `(.L_x_309) ;  /* 0x000000000f0c7348 */ /* 0x000fea0003c00000 */
[----:B------:R-:W-:Y:S02]  /*c920*/  ELECT P6, UR62, PT ;  /* 0x00000000003e782f */ /* 0x000fe400038c0000 */
[----:B------:R-:W-:Y:S01]  /*c930*/  MOV R14, UR62 ;  /* 0x0000003e000e7c02 */ /* 0x000fe20008000f00 */
[----:B------:R-:W-:Y:S10]  /*c940*/  ENDCOLLECTIVE ;  /* 0x000000000000791b */ /* 0x000ff40003800000 */
.L_x_309:
[----:B------:R-:W-:Y:S05]  /*c950*/  BSYNC B1 ;  /* 0x0000000000017941 */ /* 0x000fea0003800000 */
.L_x_308:
[----:B------:R-:W-:Y:S05]  /*c960*/  BRA `(.L_x_310) ;  /* 0xfffffff0003c7947 */ /* 0x000fea000383ffff */
.L_x_292:
[----:B0-----:R0:W1:Y:S02]  /*c970*/  SYNCS.PHASECHK.TRANS64.TRYWAIT P1, [R14+URZ+0x18], R7 ;  /* 0x000018070e0075a7 */ /* 0x001064000802017f */
[----:B-1----:R-:W-:Y:S05]  /*c980*/  @!P1 NANOSLEEP.SYNCS 0x989680 ;  /* 0x009896800000995d */ /* 0x002fea0003900000 */
[----:B------:R-:W1:Y:S02]  /*c990*/  @!P1 SYNCS.PHASECHK.TRANS64 P1, [R14+URZ+0x18], R7 ;  /* 0x000018070e0095a7 */ /* 0x000e64000802007f */
[----:B-1----:R-:W-:Y:S05]  /*c9a0*/  @!P1 BRA `(.L_x_292) ;  /* 0xfffffffc00f09947 */ /* 0x002fea000383ffff */
[----:B------:R-:W-:Y:S05]  /*c9b0*/  BRA `(.L_x_311) ;  /* 0xfffffff000707947 */ /* 0x000fea000383ffff */
.L_x_301:
[----:B------:R-:W-:Y:S01]  /*c9c0*/  BSSY B0, `(.L_x_312) ;  /* 0x0000006000007945 */ /* 0x000fe20003800000 */
[----:B------:R-:W-:-:S07]  /*c9d0*/  IMAD.MOV.U32 R15, RZ, RZ, -0x1 ;  /* 0xffffffffff0f7424 */ /* 0x000fce00078e00ff */
[----:B------:R-:W-:Y:S05]  /*c9e0*/  WARPSYNC.COLLECTIVE R15, `(.L_x_313) ;  /* 0x000000000f0c7348 */ /* 0x000fea0003c00000 */
[----:B------:R-:W-:Y:S02]  /*c9f0*/  ELECT P6, UR62, PT ;  /* 0x00000000003e782f */ /* 0x000fe400038c0000 */
[----:B------:R-:W-:Y:S01]  /*ca00*/  MOV R14, UR62 ;  /* 0x0000003e000e7c02 */ /* 0x000fe20008000f00 */
[----:B------:R-:W-:Y:S10]  /*ca10*/  ENDCOLLECTIVE ;  /* 0x000000000000791b */ /* 0x000ff40003800000 */
.L_x_313:
[----:B------:R-:W-:Y:S05]  /*ca20*/  BSYNC B0 ;  /* 0x0000000000007941 */ /* 0x000fea0003800000 */
.L_x_312:
[----:B------:R-:W-:Y:S05]  /*ca30*/  BRA `(.L_x_314) ;  /* 0xfffffff800f07947 */ /* 0x000fea000383ffff */
.L_x_305:
[----:B0-----:R0:W1:Y:S02]  /*ca40*/  SYNCS.PHASECHK.TRANS64.TRYWAIT P0, [R7+URZ], R2 ;  /* 0x00000002070075a7 */ /* 0x001064000800017f */
[----:B-1----:R-:W-:Y:S05]  /*ca50*/  @!P0 NANOSLEEP.SYNCS 0x989680 ;  /* 0x009896800000895d */ /* 0x002fea0003900000 */
[----:B------:R-:W1:Y:S02]  /*ca60*/  @!P0 SYNCS.PHASECHK.TRANS64 P0, [R7+URZ], R2 ;  /* 0x00000002070085a7 */ /* 0x000e64000800007f */
[----:B-1----:R-:W-:Y:S05]  /*ca70*/  @!P0 BRA `(.L_x_305) ;  /* 0xfffffffc00f08947 */ /* 0x002fea000383ffff */
[----:B------:R-:W-:Y:S05]  /*ca80*/  BRA `(.L_x_315) ;  /* 0xfffffffc00307947 */ /* 0x000fea000383ffff */
.L_x_306:
[----:B0-----:R0:W1:Y:S02]  /*ca90*/  SYNCS.PHASECHK.TRANS64.TRYWAIT P0, [R9+URZ], R4 ;  /* 0x00000004090075a7 */ /* 0x001064000800017f */
[----:B-1----:R-:W-:Y:S05]  /*caa0*/  @!P0 NANOSLEEP.SYNCS 0x989680 ;  /* 0x009896800000895d */ /* 0x002fea0003900000 */
[----:B------:R-:W1:Y:S02]  /*cab0*/  @!P0 SYNCS.PHASECHK.TRANS64 P0, [R9+URZ], R4 ;  /* 0x00000004090085a7 */ /* 0x000e64000800007f */
[----:B-1----:R-:W-:Y:S05]  /*cac0*/  @!P0 BRA `(.L_x_306) ;  /* 0xfffffffc00f08947 */ /* 0x002fea000383ffff */
[----:B------:R-:W-:Y:S05]  /*cad0*/  BRA `(.L_x_316) ;  /* 0xfffffffc00387947 */ /* 0x000fea000383ffff */
.L_x_317:
[----:B------:R-:W-:-:S00]  /*cae0*/  BRA `(.L_x_317) ;  /* 0xfffffffc00fc7947 */ /* 0x000fc0000383ffff */
[----:B------:R-:W-:-:S00]  /*caf0*/  NOP ;  /* 0x0000000000007918 */ /* 0x000fc00000000000 */
        /* <DEDUP_REMOVED lines=8> */
.L_x_318:


//--------------------- .nv.global.init           --------------------------
	.section	.nv.global.init,"aw",@progbits
.nv.global.init:
	.type		$str$22,@object
	.size		$str$22,($str$23 - $str$22)
$str$22:
        /*0000*/ 	.byte	0x6b, 0x5f, 0x74, 0x69, 0x6c, 0x65, 0x5f, 0x63, 0x6f, 0x75, 0x6e, 0x74, 0x20, 0x3e, 0x3d, 0x20
        /*0010*/ 	.byte	0x31, 0x00
	.type		$str$23,@object
	.size		$str$23,(__unnamed_1 - $str$23)
$str$23:
        /*0012*/ 	.byte	0x2f, 0x74, 0x6d, 0x70, 0x2f, 0x63, 0x75, 0x74, 0x6c, 0x61, 0x73, 0x73, 0x5f, 0x73, 0x77, 0x65
        /*0022*/ 	.byte	0x65, 0x70, 0x5f, 0x73, 0x72, 0x63, 0x2f, 0x69, 0x6e, 0x63, 0x6c, 0x75, 0x64, 0x65, 0x2f, 0x63
        /*0032*/ 	.byte	0x75, 0x74, 0x6c, 0x61, 0x73, 0x73, 0x2f, 0x67, 0x65, 0x6d, 0x6d, 0x2f, 0x63, 0x6f, 0x6c, 0x6c
        /*0042*/ 	.byte	0x65, 0x63, 0x74, 0x69, 0x76, 0x65, 0x2f, 0x73, 0x6d, 0x39, 0x30, 0x5f, 0x6d, 0x6d, 0x61, 0x5f
        /*0052*/ 	.byte	0x74, 0x6d, 0x61, 0x5f, 0x67, 0x6d, 0x6d, 0x61, 0x5f, 0x73, 0x73, 0x5f, 0x77, 0x61, 0x72, 0x70
        /*0062*/ 	.byte	0x73, 0x70, 0x65, 0x63, 0x69, 0x61, 0x6c, 0x69, 0x7a, 0x65, 0x64, 0x2e, 0x68, 0x70, 0x70, 0x00
	.type		__unnamed_1,@object
	.size		__unnamed_1,(.L_0 - __unnamed_1)
__unnamed_1:
        /*0072*/ 	.byte	0x76, 0x6f, 0x69, 0x64, 0x20, 0x63, 0x75, 0x74, 0x6c, 0x61, 0x73, 0x73, 0x3a, 0x3a, 0x67, 0x65
        /* <DEDUP_REMOVED lines=179> */
        /*0bb2*/ 	.byte	0x74, 0x65, 0x3a, 0x3a, 0x69, 0x64, 0x65, 0x6e, 0x74, 0x69, 0x74, 0x79, 0x5d, 0x00
.L_0:


//--------------------- .nv.shared._ZN7cutlass13device_kernelINS_4gemm6kernel13GemmUniversalIN4cute5tupleIJiiiiEEENS1_10collective13CollectiveMmaINS1_34MainloopSm90TmaGmmaWarpSpecializedILi3ENS5_IJNS4_1CILi1EEESB_SB_EEENS1_35KernelTmaWarpSpecializedCooperativeEEENS5_IJNSA_ILi256EEENSA_ILi128EEESG_EEENS_6half_tENS5_IJlSB_lEEESI_SJ_NS4_8TiledMMAINS4_8MMA_AtomIJNS4_4SM904GMMA26MMA_64x128x16_F32F16F16_SSILNSN_5MajorE0ELSP_0ELNSN_7ScaleInE1ELSQ_1EEEEEENS4_6LayoutINS5_IJNSA_ILi2EEESB_SB_EEENS5_IJSB_NSA_ILi0EEESW_EEEEENS5_IJNS4_10UnderscoreESZ_SZ_EEEEENS4_13SM90_TMA_LOADENS4_14ComposedLayoutINS4_7SwizzleILi3ELi4ELi3EEENS4_18smem_ptr_flag_bitsILi16EEENST_INS5_IJNSA_ILi8EEENSA_ILi64EEEEEENS5_IJS19_SB_EEEEEEEvNS4_8identityES12_S1D_vS1E_EENS_8epilogue10collective6detail29Sm90TmaWarpSpecializedAdapterINS1H_15DefaultEpilogueISI_SJ_SJ_NS1G_6thread17LinearCombinationISI_Li1EffLNS1L_9ScaleType4KindE0ELNS_15FloatRoundStyleE2ESI_EENS1_15EpilogueDefaultEEEEEvvEEEEvNT_6ParamsE --------------------------
	.section	.nv.shared._ZN7cutlass13device_kernelINS_4gemm6kernel13GemmUniversalIN4cute5tupleIJiiiiEEENS1_10collective13CollectiveMmaINS1_34MainloopSm90TmaGmmaWarpSpecializedILi3ENS5_IJNS4_1CILi1EEESB_SB_EEENS1_35KernelTmaWarpSpecializedCooperativeEEENS5_IJNSA_ILi256EEENSA_ILi128EEESG_EEENS_6half_tENS5_IJlSB_lEEESI_SJ_NS4_8TiledMMAINS4_8MMA_AtomIJNS4_4SM904GMMA26MMA_64x128x16_F32F16F16_SSILNSN_5MajorE0ELSP_0ELNSN_7ScaleInE1ELSQ_1EEEEEENS4_6LayoutINS5_IJNSA_ILi2EEESB_SB_EEENS5_IJSB_NSA_ILi0EEESW_EEEEENS5_IJNS4_10UnderscoreESZ_SZ_EEEEENS4_13SM90_TMA_LOADENS4_14ComposedLayoutINS4_7SwizzleILi3ELi4ELi3EEENS4_18smem_ptr_flag_bitsILi16EEENST_INS5_IJNSA_ILi8EEENSA_ILi64EEEEEENS5_IJS19_SB_EEEEEEEvNS4_8identityES12_S1D_vS1E_EENS_8epilogue10collective6detail29Sm90TmaWarpSpecializedAdapterINS1H_15DefaultEpilogueISI_SJ_SJ_NS1G_6thread17LinearCombinationISI_Li1EffLNS1L_9ScaleType4KindE0ELNS_15FloatRoundStyleE2ESI_EENS1_15EpilogueDefaultEEEEEvvEEEEvNT_6ParamsE,"aw",@nobits
	.sectionflags	@""
	.align	16
	.zero		1024


//--------------------- .nv.shared.reserved.0     --------------------------
	.section	.nv.shared.reserved.0,"aw",@nobits
	.weak		__nv_reservedSMEM_offset_0_alias
	.size		__nv_reservedSMEM_offset_0_alias, 0, 0
	.other		__nv_reservedSMEM_offset_0_alias,@"STO_CUDA_RESERVED_SHARED STV_DEFAULT"
__nv_reservedSMEM_offset_0_alias:
	.zero		0


//--------------------- .nv.global                --------------------------
	.section	.nv.global,"aw",@nobits
.nv.global:
	.type		_ZN39_INTERNAL_847a6f01_4_k_cu_ff9a4f5c_28944cute1_E,@object
	.size		_ZN39_INTERNAL_847a6f01_4_k_cu_ff9a4f5c_28944cute1_E,(_ZN39_INTERNAL_847a6f01_4_k_cu_ff9a4f5c_28944cuda3std3__45__cpo6cbeginE - _ZN39_INTERNAL_847a6f01_4_k_cu_ff9a4f5c_28944cute1_E)
_ZN39_INTERNAL_847a6f01_4_k_cu_ff9a4f5c_28944cute1_E:
	.zero		1
	.type		_ZN39_INTERNAL_847a6f01_4_k_cu_ff9a4f5c_28944cuda3std3__45__cpo6cbeginE,@object
	.size		_ZN39_INTERNAL_847a6f01_4_k_cu_ff9a4f5c_28944cuda3std3__45__cpo6cbeginE,(_ZN39_INTERNAL_847a6f01_4_k_cu_ff9a4f5c_28944cuda3std3__48in_placeE - _ZN39_INTERNAL_847a6f01_4_k_cu_ff9a4f5c_28944cuda3std3__45__cpo6cbeginE)
_ZN39_INTERNAL_847a6f01_4_k_cu_ff9a4f5c_28944cuda3std3__45__cpo6cbeginE:
	.zero		1
	.type		_ZN39_INTERNAL_847a6f01_4_k_cu_ff9a4f5c_28944cuda3std3__48in_placeE,@object
	.size		_ZN39_INTERNAL_847a6f01_4_k_cu_ff9a4f5c_28944cuda3std3__48in_placeE,(_ZN39_INTERNAL_847a6f01_4_k_cu_ff9a4f5c_28944cuda3std6ranges3__45__cpo9iter_moveE - _ZN39_INTERNAL_847a6f01_4_k_cu_ff9a4f5c_28944cuda3std3__48in_placeE)
_ZN39_INTERNAL_847a6f01_4_k_cu_ff9a4f5c_28944cuda3std3__48in_placeE:
	.zero		1
	.type		_ZN39_INTERNAL_847a6f01_4_k_cu_ff9a4f5c_28944cuda3std6ranges3__45__cpo9iter_moveE,@object
	.size		_ZN39_INTERNAL_847a6f01_4_k_cu_ff9a4f5c_28944cuda3std6ranges3__45__cpo9iter_moveE,(_ZN39_INTERNAL_847a6f01_4_k_cu_ff9a4f5c_28944cuda3std3__45__cpo5beginE - _ZN39_INTERNAL_847a6f01_4_k_cu_ff9a4f5c_28944cuda3std6ranges3__45__cpo9iter_moveE)
_ZN39_INTERNAL_847a6f01_4_k_cu_ff9a4f5c_28944cuda3std6ranges3__45__cpo9iter_moveE:
	.zero		1
	.type		_ZN39_INTERNAL_847a6f01_4_k_cu_ff9a4f5c_28944cuda3std3__45__cpo5beginE,@object
	.size		_ZN39_INTERNAL_847a6f01_4_k_cu_ff9a4f5c_28944cuda3std3__45__cpo5beginE,(_ZN39_INTERNAL_847a6f01_4_k_cu_ff9a4f5c_28944cuda3std3__441_GLOBAL__N__847a6f01_4_k_cu_ff9a4f5c_28946ignoreE - _ZN39_INTERNAL_847a6f01_4_k_cu_ff9a4f5c_28944cuda3std3__45__cpo5beginE)
_ZN39_INTERNAL_847a6f01_4_k_cu_ff9a4f5c_28944cuda3std3__45__cpo5beginE:
	.zero		1
	.type		_ZN39_INTERNAL_847a6f01_4_k_cu_ff9a4f5c_28944cuda3std3__441_GLOBAL__N__847a6f01_4_k_cu_ff9a4f5c_28946ignoreE,@object
	.size		_ZN39_INTERNAL_847a6f01_4_k_cu_ff9a4f5c_28944cuda3std3__441_GLOBAL__N__847a6f01_4_k_cu_ff9a4f5c_28946ignoreE,(_ZN39_INTERNAL_847a6f01_4_k_cu_ff9a4f5c_28944cute7productE - _ZN39_INTERNAL_847a6f01_4_k_cu_ff9a4f5c_28944cuda3std3__441_GLOBAL__N__847a6f01_4_k_cu_ff9a4f5c_28946ignoreE)
_ZN39_INTERNAL_847a6f01_4_k_cu_ff9a4f5c_28944cuda3std3__441_GLOBAL__N__847a6f01_4_k_cu_ff9a4f5c_28946ignoreE:
	.zero		1
	.type		_ZN39_INTERNAL_847a6f01_4_k_cu_ff9a4f5c_28944cute7productE,@object
	.size		_ZN39_INTERNAL_847a6f01_4_k_cu_ff9a4f5c_28944cute7productE,(_ZN39_INTERNAL_847a6f01_4_k_cu_ff9a4f5c_28944cuda3std3__45__cpo3endE - _ZN39_INTERNAL_847a6f01_4_k_cu_ff9a4f5c_28944cute7productE)
_ZN39_INTERNAL_847a6f01_4_k_cu_ff9a4f5c_28944cute7productE:
	.zero		1
	.type		_ZN39_INTERNAL_847a6f01_4_k_cu_ff9a4f5c_28944cuda3std3__45__cpo3endE,@object
	.size		_ZN39_INTERNAL_847a6f01_4_k_cu_ff9a4f5c_28944cuda3std3__45__cpo3endE,(_ZN39_INTERNAL_847a6f01_4_k_cu_ff9a4f5c_28944cuda3std3__419piecewise_constructE - _ZN39_INTERNAL_847a6f01_4_k_cu_ff9a4f5c_28944cuda3std3__45__cpo3endE)
_ZN39_INTERNAL_847a6f01_4_k_cu_ff9a4f5c_28944cuda3std3__45__cpo3endE:
	.zero		1
	.type		_ZN39_INTERNAL_847a6f01_4_k_cu_ff9a4f5c_28944cuda3std3__419piecewise_constructE,@object
	.size		_ZN39_INTERNAL_847a6f01_4_k_cu_ff9a4f5c_28944cuda3std3__419piecewise_constructE,(_ZN39_INTERNAL_847a6f01_4_k_cu_ff9a4f5c_28944cuda3std3__45__cpo4cendE - _ZN39_INTERNAL_847a6f01_4_k_cu_ff9a4f5c_28944cuda3std3__419piecewise_constructE)
_ZN39_INTERNAL_847a6f01_4_k_cu_ff9a4f5c_28944cuda3std3__419piecewise_constructE:
	.zero		1
	.type		_ZN39_INTERNAL_847a6f01_4_k_cu_ff9a4f5c_28944cuda3std3__45__cpo4cendE,@object
	.size		_ZN39_INTERNAL_847a6f01_4_k_cu_ff9a4f5c_28944cuda3std3__45__cpo4cendE,(_ZN39_INTERNAL_847a6f01_4_k_cu_ff9a4f5c_28944cuda3std6ranges3__45__cpo4swapE - _ZN39_INTERNAL_847a6f01_4_k_cu_ff9a4f5c_28944cuda3std3__45__cpo4cendE)
_ZN39_INTERNAL_847a6f01_4_k_cu_ff9a4f5c_28944cuda3std3__45__cpo4cendE:
	.zero		1
	.type		_ZN39_INTERNAL_847a6f01_4_k_cu_ff9a4f5c_28944cuda3std6ranges3__45__cpo4swapE,@object
	.size		_ZN39_INTERNAL_847a6f01_4_k_cu_ff9a4f5c_28944cuda3std6ranges3__45__cpo4swapE,(.L_8 - _ZN39_INTERNAL_847a6f01_4_k_cu_ff9a4f5c_28944cuda3std6ranges3__45__cpo4swapE)
_ZN39_INTERNAL_847a6f01_4_k_cu_ff9a4f5c_28944cuda3std6ranges3__45__cpo4swapE:
	.zero		1
.L_8:


//--------------------- .nv.constant0._ZN7cutlass13device_kernelINS_4gemm6kernel13GemmUniversalIN4cute5tupleIJiiiiEEENS1_10collective13CollectiveMmaINS1_34MainloopSm90TmaGmmaWarpSpecializedILi3ENS5_IJNS4_1CILi1EEESB_SB_EEENS1_35KernelTmaWarpSpecializedCooperativeEEENS5_IJNSA_ILi256EEENSA_ILi128EEESG_EEENS_6half_tENS5_IJlSB_lEEESI_SJ_NS4_8TiledMMAINS4_8MMA_AtomIJNS4_4SM904GMMA26MMA_64x128x16_F32F16F16_SSILNSN_5MajorE0ELSP_0ELNSN_7ScaleInE1ELSQ_1EEEEEENS4_6LayoutINS5_IJNSA_ILi2EEESB_SB_EEENS5_IJSB_NSA_ILi0EEESW_EEEEENS5_IJNS4_10UnderscoreESZ_SZ_EEEEENS4_13SM90_TMA_LOADENS4_14ComposedLayoutINS4_7SwizzleILi3ELi4ELi3EEENS4_18smem_ptr_flag_bitsILi16EEENST_INS5_IJNSA_ILi8EEENSA_ILi64EEEEEENS5_IJS19_SB_EEEEEEEvNS4_8identityES12_S1D_vS1E_EENS_8epilogue10collective6detail29Sm90TmaWarpSpecializedAdapterINS1H_15DefaultEpilogueISI_SJ_SJ_NS1G_6thread17LinearCombinationISI_Li1EffLNS1L_9ScaleType4KindE0ELNS_15FloatRoundStyleE2ESI_EENS1_15EpilogueDefaultEEEEEvvEEEEvNT_6ParamsE --------------------------
	.section	.nv.constant0._ZN7cutlass13device_kernelINS_4gemm6kernel13GemmUniversalIN4cute5tupleIJiiiiEEENS1_10collective13CollectiveMmaINS1_34MainloopSm90TmaGmmaWarpSpecializedILi3ENS5_IJNS4_1CILi1EEESB_SB_EEENS1_35KernelTmaWarpSpecializedCooperativeEEENS5_IJNSA_ILi256EEENSA_ILi128EEESG_EEENS_6half_tENS5_IJlSB_lEEESI_SJ_NS4_8TiledMMAINS4_8MMA_AtomIJNS4_4SM904GMMA26MMA_64x128x16_F32F16F16_SSILNSN_5MajorE0ELSP_0ELNSN_7ScaleInE1ELSQ_1EEEEEENS4_6LayoutINS5_IJNSA_ILi2EEESB_SB_EEENS5_IJSB_NSA_ILi0EEESW_EEEEENS5_IJNS4_10UnderscoreESZ_SZ_EEEEENS4_13SM90_TMA_LOADENS4_14ComposedLayoutINS4_7SwizzleILi3ELi4ELi3EEENS4_18smem_ptr_flag_bitsILi16EEENST_INS5_IJNSA_ILi8EEENSA_ILi64EEEEEENS5_IJS19_SB_EEEEEEEvNS4_8identityES12_S1D_vS1E_EENS_8epilogue10collective6detail29Sm90TmaWarpSpecializedAdapterINS1H_15DefaultEpilogueISI_SJ_SJ_NS1G_6thread17LinearCombinationISI_Li1EffLNS1L_9ScaleType4KindE0ELNS_15FloatRoundStyleE2ESI_EENS1_15EpilogueDefaultEEEEEvvEEEEvNT_6ParamsE,"a",@progbits
	.sectionflags	@""
	.align	4
.nv.constant0._ZN7cutlass13device_kernelINS_4gemm6kernel13GemmUniversalIN4cute5tupleIJiiiiEEENS1_10collective13CollectiveMmaINS1_34MainloopSm90TmaGmmaWarpSpecializedILi3ENS5_IJNS4_1CILi1EEESB_SB_EEENS1_35KernelTmaWarpSpecializedCooperativeEEENS5_IJNSA_ILi256EEENSA_ILi128EEESG_EEENS_6half_tENS5_IJlSB_lEEESI_SJ_NS4_8TiledMMAINS4_8MMA_AtomIJNS4_4SM904GMMA26MMA_64x128x16_F32F16F16_SSILNSN_5MajorE0ELSP_0ELNSN_7ScaleInE1ELSQ_1EEEEEENS4_6LayoutINS5_IJNSA_ILi2EEESB_SB_EEENS5_IJSB_NSA_ILi0EEESW_EEEEENS5_IJNS4_10UnderscoreESZ_SZ_EEEEENS4_13SM90_TMA_LOADENS4_14ComposedLayoutINS4_7SwizzleILi3ELi4ELi3EEENS4_18smem_ptr_flag_bitsILi16EEENST_INS5_IJNSA_ILi8EEENSA_ILi64EEEEEENS5_IJS19_SB_EEEEEEEvNS4_8identityES12_S1D_vS1E_EENS_8epilogue10collective6detail29Sm90TmaWarpSpecializedAdapterINS1H_15DefaultEpilogueISI_SJ_SJ_NS1G_6thread17LinearCombinationISI_Li1EffLNS1L_9ScaleType4KindE0ELNS_15FloatRoundStyleE2ESI_EENS1_15EpilogueDefaultEEEEEvvEEEEvNT_6ParamsE:
	.zero		1664


//--------------------- SYMBOLS --------------------------

	.type		.nv.reservedSmem.offset0,@object
	.size		.nv.reservedSmem.offset0,0x4
	.type		__assertfail,@function
